//
// Generated by NVIDIA NVVM Compiler
//
// Compiler Build ID: CL-36424714
// Cuda compilation tools, release 13.0, V13.0.88
// Based on NVVM 20.0.0
//

.version 9.0
.target sm_100
.address_size 64

	// .globl	_Z17per_row_AB_kernelPlS_S_ll

.visible .entry _Z17per_row_AB_kernelPlS_S_ll(
	.param .u64 .ptr .align 1 _Z17per_row_AB_kernelPlS_S_ll_param_0,
	.param .u64 .ptr .align 1 _Z17per_row_AB_kernelPlS_S_ll_param_1,
	.param .u64 .ptr .align 1 _Z17per_row_AB_kernelPlS_S_ll_param_2,
	.param .u64 _Z17per_row_AB_kernelPlS_S_ll_param_3,
	.param .u64 _Z17per_row_AB_kernelPlS_S_ll_param_4
)
{
	.reg .pred 	%p<10>;
	.reg .b32 	%r<3>;
	.reg .b64 	%rd<132>;

	ld.param.u64 	%rd34, [_Z17per_row_AB_kernelPlS_S_ll_param_0];
	ld.param.u64 	%rd35, [_Z17per_row_AB_kernelPlS_S_ll_param_2];
	ld.param.u64 	%rd32, [_Z17per_row_AB_kernelPlS_S_ll_param_3];
	ld.param.u64 	%rd33, [_Z17per_row_AB_kernelPlS_S_ll_param_4];
	cvta.to.global.u64 	%rd1, %rd35;
	cvta.to.global.u64 	%rd2, %rd34;
	mov.u32 	%r1, %tid.x;
	cvt.u64.u32 	%rd3, %r1;
	setp.lt.s64 	%p1, %rd33, 1;
	@%p1 bra 	$L__BB0_14;
	mov.u32 	%r2, %ctaid.x;
	cvt.u64.u32 	%rd37, %r2;
	mul.lo.s64 	%rd4, %rd33, %rd37;
	mul.lo.s64 	%rd5, %rd33, %rd3;
	and.b64  	%rd6, %rd33, 7;
	and.b64  	%rd7, %rd33, 3;
	and.b64  	%rd8, %rd33, 9223372036854775800;
	and.b64  	%rd9, %rd33, 1;
	mul.lo.s64 	%rd10, %rd33, %rd32;
	shl.b64 	%rd11, %rd32, 6;
	shl.b64 	%rd12, %rd32, 3;
	mov.b64 	%rd125, 0;
$L__BB0_2:
	ld.param.u64 	%rd124, [_Z17per_row_AB_kernelPlS_S_ll_param_1];
	setp.lt.u64 	%p2, %rd33, 8;
	add.s64 	%rd14, %rd125, %rd4;
	add.s64 	%rd39, %rd125, %rd5;
	cvta.to.global.u64 	%rd40, %rd124;
	shl.b64 	%rd41, %rd39, 3;
	add.s64 	%rd15, %rd40, %rd41;
	mul.lo.s64 	%rd16, %rd14, %rd33;
	mov.b64 	%rd130, 0;
	@%p2 bra 	$L__BB0_5;
	shl.b64 	%rd42, %rd4, 3;
	add.s64 	%rd43, %rd42, %rd2;
	add.s64 	%rd126, %rd43, 32;
	mad.lo.s64 	%rd44, %rd10, %rd14, %rd3;
	shl.b64 	%rd45, %rd44, 3;
	add.s64 	%rd127, %rd1, %rd45;
	mov.u64 	%rd128, %rd8;
$L__BB0_4:
	.pragma "nounroll";
	ld.global.u64 	%rd46, [%rd126+-32];
	ld.global.u64 	%rd47, [%rd15];
	mul.lo.s64 	%rd48, %rd47, %rd46;
	st.global.u64 	[%rd127], %rd48;
	ld.global.u64 	%rd49, [%rd126+-24];
	ld.global.u64 	%rd50, [%rd15];
	mul.lo.s64 	%rd51, %rd50, %rd49;
	add.s64 	%rd52, %rd127, %rd12;
	st.global.u64 	[%rd52], %rd51;
	ld.global.u64 	%rd53, [%rd126+-16];
	ld.global.u64 	%rd54, [%rd15];
	mul.lo.s64 	%rd55, %rd54, %rd53;
	add.s64 	%rd56, %rd52, %rd12;
	st.global.u64 	[%rd56], %rd55;
	ld.global.u64 	%rd57, [%rd126+-8];
	ld.global.u64 	%rd58, [%rd15];
	mul.lo.s64 	%rd59, %rd58, %rd57;
	add.s64 	%rd60, %rd56, %rd12;
	st.global.u64 	[%rd60], %rd59;
	ld.global.u64 	%rd61, [%rd126];
	ld.global.u64 	%rd62, [%rd15];
	mul.lo.s64 	%rd63, %rd62, %rd61;
	add.s64 	%rd64, %rd60, %rd12;
	st.global.u64 	[%rd64], %rd63;
	ld.global.u64 	%rd65, [%rd126+8];
	ld.global.u64 	%rd66, [%rd15];
	mul.lo.s64 	%rd67, %rd66, %rd65;
	add.s64 	%rd68, %rd64, %rd12;
	st.global.u64 	[%rd68], %rd67;
	ld.global.u64 	%rd69, [%rd126+16];
	ld.global.u64 	%rd70, [%rd15];
	mul.lo.s64 	%rd71, %rd70, %rd69;
	add.s64 	%rd72, %rd68, %rd12;
	st.global.u64 	[%rd72], %rd71;
	ld.global.u64 	%rd73, [%rd126+24];
	ld.global.u64 	%rd74, [%rd15];
	mul.lo.s64 	%rd75, %rd74, %rd73;
	add.s64 	%rd76, %rd72, %rd12;
	st.global.u64 	[%rd76], %rd75;
	add.s64 	%rd128, %rd128, -8;
	add.s64 	%rd127, %rd127, %rd11;
	add.s64 	%rd126, %rd126, 64;
	setp.ne.s64 	%p3, %rd128, 0;
	mov.u64 	%rd130, %rd8;
	@%p3 bra 	$L__BB0_4;
$L__BB0_5:
	setp.eq.s64 	%p4, %rd6, 0;
	@%p4 bra 	$L__BB0_13;
	add.s64 	%rd77, %rd6, -1;
	setp.lt.u64 	%p5, %rd77, 3;
	@%p5 bra 	$L__BB0_8;
	add.s64 	%rd78, %rd130, %rd4;
	shl.b64 	%rd79, %rd78, 3;
	add.s64 	%rd80, %rd2, %rd79;
	ld.global.u64 	%rd81, [%rd80];
	ld.global.u64 	%rd82, [%rd15];
	mul.lo.s64 	%rd83, %rd82, %rd81;
	add.s64 	%rd84, %rd130, %rd16;
	mad.lo.s64 	%rd85, %rd84, %rd32, %rd3;
	shl.b64 	%rd86, %rd85, 3;
	add.s64 	%rd87, %rd1, %rd86;
	st.global.u64 	[%rd87], %rd83;
	ld.global.u64 	%rd88, [%rd80+8];
	ld.global.u64 	%rd89, [%rd15];
	mul.lo.s64 	%rd90, %rd89, %rd88;
	add.s64 	%rd91, %rd87, %rd12;
	st.global.u64 	[%rd91], %rd90;
	ld.global.u64 	%rd92, [%rd80+16];
	ld.global.u64 	%rd93, [%rd15];
	mul.lo.s64 	%rd94, %rd93, %rd92;
	add.s64 	%rd95, %rd91, %rd12;
	st.global.u64 	[%rd95], %rd94;
	ld.global.u64 	%rd96, [%rd80+24];
	ld.global.u64 	%rd97, [%rd15];
	mul.lo.s64 	%rd98, %rd97, %rd96;
	add.s64 	%rd99, %rd95, %rd12;
	st.global.u64 	[%rd99], %rd98;
	add.s64 	%rd130, %rd130, 4;
$L__BB0_8:
	setp.eq.s64 	%p6, %rd7, 0;
	@%p6 bra 	$L__BB0_13;
	setp.eq.s64 	%p7, %rd7, 1;
	@%p7 bra 	$L__BB0_11;
	add.s64 	%rd100, %rd130, %rd4;
	shl.b64 	%rd101, %rd100, 3;
	add.s64 	%rd102, %rd2, %rd101;
	ld.global.u64 	%rd103, [%rd102];
	ld.global.u64 	%rd104, [%rd15];
	mul.lo.s64 	%rd105, %rd104, %rd103;
	add.s64 	%rd106, %rd130, %rd16;
	mad.lo.s64 	%rd107, %rd106, %rd32, %rd3;
	shl.b64 	%rd108, %rd107, 3;
	add.s64 	%rd109, %rd1, %rd108;
	st.global.u64 	[%rd109], %rd105;
	ld.global.u64 	%rd110, [%rd102+8];
	ld.global.u64 	%rd111, [%rd15];
	mul.lo.s64 	%rd112, %rd111, %rd110;
	add.s64 	%rd113, %rd109, %rd12;
	st.global.u64 	[%rd113], %rd112;
	add.s64 	%rd130, %rd130, 2;
$L__BB0_11:
	setp.eq.s64 	%p8, %rd9, 0;
	@%p8 bra 	$L__BB0_13;
	add.s64 	%rd114, %rd130, %rd4;
	shl.b64 	%rd115, %rd114, 3;
	add.s64 	%rd116, %rd2, %rd115;
	ld.global.u64 	%rd117, [%rd116];
	ld.global.u64 	%rd118, [%rd15];
	mul.lo.s64 	%rd119, %rd118, %rd117;
	add.s64 	%rd120, %rd130, %rd16;
	mad.lo.s64 	%rd121, %rd120, %rd32, %rd3;
	shl.b64 	%rd122, %rd121, 3;
	add.s64 	%rd123, %rd1, %rd122;
	st.global.u64 	[%rd123], %rd119;
$L__BB0_13:
	add.s64 	%rd125, %rd125, 1;
	setp.ne.s64 	%p9, %rd125, %rd33;
	@%p9 bra 	$L__BB0_2;
$L__BB0_14:
	ret;

}
	// .globl	_Z20per_column_AB_kernelPlS_S_ll
.visible .entry _Z20per_column_AB_kernelPlS_S_ll(
	.param .u64 .ptr .align 1 _Z20per_column_AB_kernelPlS_S_ll_param_0,
	.param .u64 .ptr .align 1 _Z20per_column_AB_kernelPlS_S_ll_param_1,
	.param .u64 .ptr .align 1 _Z20per_column_AB_kernelPlS_S_ll_param_2,
	.param .u64 _Z20per_column_AB_kernelPlS_S_ll_param_3,
	.param .u64 _Z20per_column_AB_kernelPlS_S_ll_param_4
)
{
	.reg .pred 	%p<12>;
	.reg .b32 	%r<4>;
	.reg .b64 	%rd<128>;

	ld.param.u64 	%rd31, [_Z20per_column_AB_kernelPlS_S_ll_param_0];
	ld.param.u64 	%rd34, [_Z20per_column_AB_kernelPlS_S_ll_param_1];
	ld.param.u64 	%rd35, [_Z20per_column_AB_kernelPlS_S_ll_param_2];
	ld.param.u64 	%rd32, [_Z20per_column_AB_kernelPlS_S_ll_param_3];
	ld.param.u64 	%rd36, [_Z20per_column_AB_kernelPlS_S_ll_param_4];
	cvta.to.global.u64 	%rd1, %rd35;
	cvta.to.global.u64 	%rd2, %rd34;
	mov.u32 	%r1, %tid.y;
	cvt.u64.u32 	%rd3, %r1;
	mov.u32 	%r2, %tid.x;
	cvt.u64.u32 	%rd4, %r2;
	max.s64 	%rd37, %rd3, %rd4;
	setp.ge.s64 	%p1, %rd37, %rd36;
	setp.lt.s64 	%p2, %rd32, 1;
	or.pred  	%p3, %p1, %p2;
	@%p3 bra 	$L__BB1_14;
	and.b64  	%rd5, %rd32, 7;
	and.b64  	%rd6, %rd32, 3;
	and.b64  	%rd7, %rd32, 9223372036854775800;
	and.b64  	%rd8, %rd32, 1;
	shl.b64 	%rd9, %rd36, 6;
	shl.b64 	%rd10, %rd32, 3;
	shl.b64 	%rd11, %rd36, 3;
	cvta.to.global.u64 	%rd12, %rd31;
	mov.b64 	%rd121, 0;
$L__BB1_2:
	setp.lt.u64 	%p4, %rd32, 8;
	mul.lo.s64 	%rd40, %rd121, %rd36;
	add.s64 	%rd41, %rd40, %rd3;
	add.s64 	%rd42, %rd40, %rd4;
	shl.b64 	%rd43, %rd42, 3;
	add.s64 	%rd14, %rd12, %rd43;
	mad.lo.s64 	%rd15, %rd41, %rd36, %rd4;
	mul.lo.s64 	%rd16, %rd15, %rd32;
	mov.b64 	%rd126, 0;
	@%p4 bra 	$L__BB1_5;
	shl.b64 	%rd44, %rd3, 3;
	add.s64 	%rd123, %rd2, %rd44;
	mad.lo.s64 	%rd45, %rd10, %rd15, %rd1;
	add.s64 	%rd122, %rd45, 32;
	mov.u64 	%rd124, %rd7;
$L__BB1_4:
	.pragma "nounroll";
	ld.global.u64 	%rd46, [%rd14];
	ld.global.u64 	%rd47, [%rd123];
	mul.lo.s64 	%rd48, %rd47, %rd46;
	st.global.u64 	[%rd122+-32], %rd48;
	ld.global.u64 	%rd49, [%rd14];
	add.s64 	%rd50, %rd123, %rd11;
	ld.global.u64 	%rd51, [%rd50];
	mul.lo.s64 	%rd52, %rd51, %rd49;
	st.global.u64 	[%rd122+-24], %rd52;
	ld.global.u64 	%rd53, [%rd14];
	add.s64 	%rd54, %rd50, %rd11;
	ld.global.u64 	%rd55, [%rd54];
	mul.lo.s64 	%rd56, %rd55, %rd53;
	st.global.u64 	[%rd122+-16], %rd56;
	ld.global.u64 	%rd57, [%rd14];
	add.s64 	%rd58, %rd54, %rd11;
	ld.global.u64 	%rd59, [%rd58];
	mul.lo.s64 	%rd60, %rd59, %rd57;
	st.global.u64 	[%rd122+-8], %rd60;
	ld.global.u64 	%rd61, [%rd14];
	add.s64 	%rd62, %rd58, %rd11;
	ld.global.u64 	%rd63, [%rd62];
	mul.lo.s64 	%rd64, %rd63, %rd61;
	st.global.u64 	[%rd122], %rd64;
	ld.global.u64 	%rd65, [%rd14];
	add.s64 	%rd66, %rd62, %rd11;
	ld.global.u64 	%rd67, [%rd66];
	mul.lo.s64 	%rd68, %rd67, %rd65;
	st.global.u64 	[%rd122+8], %rd68;
	ld.global.u64 	%rd69, [%rd14];
	add.s64 	%rd70, %rd66, %rd11;
	ld.global.u64 	%rd71, [%rd70];
	mul.lo.s64 	%rd72, %rd71, %rd69;
	st.global.u64 	[%rd122+16], %rd72;
	ld.global.u64 	%rd73, [%rd14];
	add.s64 	%rd74, %rd70, %rd11;
	ld.global.u64 	%rd75, [%rd74];
	mul.lo.s64 	%rd76, %rd75, %rd73;
	st.global.u64 	[%rd122+24], %rd76;
	add.s64 	%rd124, %rd124, -8;
	add.s64 	%rd123, %rd123, %rd9;
	add.s64 	%rd122, %rd122, 64;
	setp.ne.s64 	%p5, %rd124, 0;
	mov.u64 	%rd126, %rd7;
	@%p5 bra 	$L__BB1_4;
$L__BB1_5:
	setp.eq.s64 	%p6, %rd5, 0;
	@%p6 bra 	$L__BB1_13;
	add.s64 	%rd77, %rd5, -1;
	setp.lt.u64 	%p7, %rd77, 3;
	@%p7 bra 	$L__BB1_8;
	ld.global.u64 	%rd78, [%rd14];
	mad.lo.s64 	%rd79, %rd126, %rd36, %rd3;
	shl.b64 	%rd80, %rd79, 3;
	add.s64 	%rd81, %rd2, %rd80;
	ld.global.u64 	%rd82, [%rd81];
	mul.lo.s64 	%rd83, %rd82, %rd78;
	add.s64 	%rd84, %rd126, %rd16;
	shl.b64 	%rd85, %rd84, 3;
	add.s64 	%rd86, %rd1, %rd85;
	st.global.u64 	[%rd86], %rd83;
	ld.global.u64 	%rd87, [%rd14];
	add.s64 	%rd88, %rd81, %rd11;
	ld.global.u64 	%rd89, [%rd88];
	mul.lo.s64 	%rd90, %rd89, %rd87;
	st.global.u64 	[%rd86+8], %rd90;
	ld.global.u64 	%rd91, [%rd14];
	add.s64 	%rd92, %rd88, %rd11;
	ld.global.u64 	%rd93, [%rd92];
	mul.lo.s64 	%rd94, %rd93, %rd91;
	st.global.u64 	[%rd86+16], %rd94;
	ld.global.u64 	%rd95, [%rd14];
	add.s64 	%rd96, %rd92, %rd11;
	ld.global.u64 	%rd97, [%rd96];
	mul.lo.s64 	%rd98, %rd97, %rd95;
	st.global.u64 	[%rd86+24], %rd98;
	add.s64 	%rd126, %rd126, 4;
$L__BB1_8:
	setp.eq.s64 	%p8, %rd6, 0;
	@%p8 bra 	$L__BB1_13;
	setp.eq.s64 	%p9, %rd6, 1;
	@%p9 bra 	$L__BB1_11;
	ld.global.u64 	%rd99, [%rd14];
	mad.lo.s64 	%rd100, %rd126, %rd36, %rd3;
	shl.b64 	%rd101, %rd100, 3;
	add.s64 	%rd102, %rd2, %rd101;
	ld.global.u64 	%rd103, [%rd102];
	mul.lo.s64 	%rd104, %rd103, %rd99;
	add.s64 	%rd105, %rd126, %rd16;
	shl.b64 	%rd106, %rd105, 3;
	add.s64 	%rd107, %rd1, %rd106;
	st.global.u64 	[%rd107], %rd104;
	ld.global.u64 	%rd108, [%rd14];
	add.s64 	%rd109, %rd102, %rd11;
	ld.global.u64 	%rd110, [%rd109];
	mul.lo.s64 	%rd111, %rd110, %rd108;
	st.global.u64 	[%rd107+8], %rd111;
	add.s64 	%rd126, %rd126, 2;
$L__BB1_11:
	setp.eq.s64 	%p10, %rd8, 0;
	@%p10 bra 	$L__BB1_13;
	ld.global.u64 	%rd112, [%rd14];
	mad.lo.s64 	%rd113, %rd126, %rd36, %rd3;
	shl.b64 	%rd114, %rd113, 3;
	add.s64 	%rd115, %rd2, %rd114;
	ld.global.u64 	%rd116, [%rd115];
	mul.lo.s64 	%rd117, %rd116, %rd112;
	add.s64 	%rd118, %rd126, %rd16;
	shl.b64 	%rd119, %rd118, 3;
	add.s64 	%rd120, %rd1, %rd119;
	st.global.u64 	[%rd120], %rd117;
$L__BB1_13:
	add.s64 	%rd121, %rd121, 1;
	setp.ne.s64 	%p11, %rd121, %rd32;
	@%p11 bra 	$L__BB1_2;
$L__BB1_14:
	ret;

}
	// .globl	_Z18per_element_kernelPlS_S_ll
.visible .entry _Z18per_element_kernelPlS_S_ll(
	.param .u64 .ptr .align 1 _Z18per_element_kernelPlS_S_ll_param_0,
	.param .u64 .ptr .align 1 _Z18per_element_kernelPlS_S_ll_param_1,
	.param .u64 .ptr .align 1 _Z18per_element_kernelPlS_S_ll_param_2,
	.param .u64 _Z18per_element_kernelPlS_S_ll_param_3,
	.param .u64 _Z18per_element_kernelPlS_S_ll_param_4
)
{
	.reg .pred 	%p<4>;
	.reg .b32 	%r<22>;
	.reg .b64 	%rd<51>;

	ld.param.u64 	%rd18, [_Z18per_element_kernelPlS_S_ll_param_0];
	ld.param.u64 	%rd19, [_Z18per_element_kernelPlS_S_ll_param_1];
	ld.param.u64 	%rd20, [_Z18per_element_kernelPlS_S_ll_param_2];
	ld.param.u64 	%rd21, [_Z18per_element_kernelPlS_S_ll_param_3];
	ld.param.u64 	%rd22, [_Z18per_element_kernelPlS_S_ll_param_4];
	mov.u32 	%r1, %ntid.y;
	mov.u32 	%r2, %ctaid.x;
	mov.u32 	%r3, %tid.y;
	mad.lo.s32 	%r4, %r1, %r2, %r3;
	mov.u32 	%r5, %ntid.x;
	mov.u32 	%r6, %ctaid.y;
	mov.u32 	%r7, %tid.x;
	mad.lo.s32 	%r8, %r5, %r6, %r7;
	mul.wide.u32 	%rd1, %r4, %r8;
	mul.lo.s64 	%rd2, %rd22, %rd21;
	or.b64  	%rd23, %rd1, %rd2;
	and.b64  	%rd24, %rd23, -4294967296;
	setp.ne.s64 	%p1, %rd24, 0;
	@%p1 bra 	$L__BB2_2;
	cvt.u32.u64 	%r9, %rd2;
	cvt.u32.u64 	%r10, %rd1;
	div.u32 	%r11, %r10, %r9;
	mul.lo.s32 	%r12, %r11, %r9;
	sub.s32 	%r13, %r10, %r12;
	cvt.u64.u32 	%rd46, %r11;
	cvt.u64.u32 	%rd47, %r13;
	bra.uni 	$L__BB2_3;
$L__BB2_2:
	div.s64 	%rd46, %rd1, %rd2;
	mul.lo.s64 	%rd25, %rd46, %rd2;
	sub.s64 	%rd47, %rd1, %rd25;
$L__BB2_3:
	or.b64  	%rd26, %rd46, %rd22;
	and.b64  	%rd27, %rd26, -4294967296;
	setp.ne.s64 	%p2, %rd27, 0;
	@%p2 bra 	$L__BB2_5;
	cvt.u32.u64 	%r14, %rd22;
	cvt.u32.u64 	%r15, %rd46;
	rem.u32 	%r16, %r15, %r14;
	cvt.u64.u32 	%rd48, %r16;
	bra.uni 	$L__BB2_6;
$L__BB2_5:
	rem.s64 	%rd48, %rd46, %rd22;
$L__BB2_6:
	or.b64  	%rd28, %rd47, %rd21;
	and.b64  	%rd29, %rd28, -4294967296;
	setp.ne.s64 	%p3, %rd29, 0;
	@%p3 bra 	$L__BB2_8;
	cvt.u32.u64 	%r17, %rd21;
	cvt.u32.u64 	%r18, %rd47;
	div.u32 	%r19, %r18, %r17;
	mul.lo.s32 	%r20, %r19, %r17;
	sub.s32 	%r21, %r18, %r20;
	cvt.u64.u32 	%rd49, %r19;
	cvt.u64.u32 	%rd50, %r21;
	bra.uni 	$L__BB2_9;
$L__BB2_8:
	div.s64 	%rd49, %rd47, %rd21;
	mul.lo.s64 	%rd30, %rd49, %rd21;
	sub.s64 	%rd50, %rd47, %rd30;
$L__BB2_9:
	sub.s64 	%rd31, %rd46, %rd48;
	add.s64 	%rd32, %rd31, %rd49;
	cvta.to.global.u64 	%rd33, %rd18;
	shl.b64 	%rd34, %rd32, 3;
	add.s64 	%rd35, %rd33, %rd34;
	ld.global.u64 	%rd36, [%rd35];
	mad.lo.s64 	%rd37, %rd50, %rd22, %rd48;
	cvta.to.global.u64 	%rd38, %rd19;
	shl.b64 	%rd39, %rd37, 3;
	add.s64 	%rd40, %rd38, %rd39;
	ld.global.u64 	%rd41, [%rd40];
	mul.lo.s64 	%rd42, %rd41, %rd36;
	cvta.to.global.u64 	%rd43, %rd20;
	shl.b64 	%rd44, %rd1, 3;
	add.s64 	%rd45, %rd43, %rd44;
	st.global.u64 	[%rd45], %rd42;
	ret;

}


// ===== COMPILED SASS (sm_100) =====

	.target	sm_100

	.elftype	@"ET_EXEC"


//--------------------- .note.nv.tkinfo           --------------------------
	.section	.note.nv.tkinfo,"",@"SHT_NOTE"
	.sectionflags	@"SHF_NOTE_NV_TKINFO"
	.tkinfo
        /*0018*/ 	.word	0x00000002
        /*0030*/ 	.string	""
        /*0030*/ 	.string	"ptxas"
        /*0030*/ 	.string	"Cuda compilation tools, release 13.0, V13.0.88"
        /*0030*/ 	.string	"Build cuda_13.0.r13.0/compiler.36424714_0"
        /*0030*/ 	.string	"-arch sm_100 -m 64 "



//--------------------- .note.nv.cuinfo           --------------------------
	.section	.note.nv.cuinfo,"",@"SHT_NOTE"
	.sectionflags	@"SHF_NOTE_NV_CUINFO"
        /*0018*/ 	.short	0x0002
        /*001a*/ 	.short	0x0064
        /*001c*/ 	.short	0x0082
	.zero		2


//--------------------- .nv.info                  --------------------------
	.section	.nv.info,"",@"SHT_CUDA_INFO"
	.align	4


	//----- nvinfo : EIATTR_REGCOUNT
	.align		4
        /*0000*/ 	.byte	0x04, 0x2f
        /*0002*/ 	.short	(.L_1 - .L_0)
	.align		4
.L_0:
        /*0004*/ 	.word	index@(_Z17per_row_AB_kernelPlS_S_ll)
        /*0008*/ 	.word	0x00000020


	//----- nvinfo : EIATTR_FRAME_SIZE
	.align		4
.L_1:
        /*000c*/ 	.byte	0x04, 0x11
        /*000e*/ 	.short	(.L_3 - .L_2)
	.align		4
.L_2:
        /*0010*/ 	.word	index@(_Z17per_row_AB_kernelPlS_S_ll)
        /*0014*/ 	.word	0x00000000


	//----- nvinfo : EIATTR_REGCOUNT
	.align		4
.L_3:
        /*0018*/ 	.byte	0x04, 0x2f
        /*001a*/ 	.short	(.L_5 - .L_4)
	.align		4
.L_4:
        /*001c*/ 	.word	index@(_Z20per_column_AB_kernelPlS_S_ll)
        /*0020*/ 	.word	0x00000020


	//----- nvinfo : EIATTR_FRAME_SIZE
	.align		4
.L_5:
        /*0024*/ 	.byte	0x04, 0x11
        /*0026*/ 	.short	(.L_7 - .L_6)
	.align		4
.L_6:
        /*0028*/ 	.word	index@(_Z20per_column_AB_kernelPlS_S_ll)
        /*002c*/ 	.word	0x00000000


	//----- nvinfo : EIATTR_REGCOUNT
	.align		4
.L_7:
        /*0030*/ 	.byte	0x04, 0x2f
        /*0032*/ 	.short	(.L_9 - .L_8)
	.align		4
.L_8:
        /*0034*/ 	.word	index@(_Z18per_element_kernelPlS_S_ll)
        /*0038*/ 	.word	0x0000001a


	//----- nvinfo : EIATTR_FRAME_SIZE
	.align		4
.L_9:
        /*003c*/ 	.byte	0x04, 0x11
        /*003e*/ 	.short	(.L_11 - .L_10)
	.align		4
.L_10:
        /*0040*/ 	.word	index@($__internal_1_$__cuda_sm20_rem_s64)
        /*0044*/ 	.word	0x00000000


	//----- nvinfo : EIATTR_FRAME_SIZE
	.align		4
.L_11:
        /*0048*/ 	.byte	0x04, 0x11
        /*004a*/ 	.short	(.L_13 - .L_12)
	.align		4
.L_12:
        /*004c*/ 	.word	index@($__internal_0_$__cuda_sm20_div_s64)
        /*0050*/ 	.word	0x00000000


	//----- nvinfo : EIATTR_FRAME_SIZE
	.align		4
.L_13:
        /*0054*/ 	.byte	0x04, 0x11
        /*0056*/ 	.short	(.L_15 - .L_14)
	.align		4
.L_14:
        /*0058*/ 	.word	index@(_Z18per_element_kernelPlS_S_ll)
        /*005c*/ 	.word	0x00000000


	//----- nvinfo : EIATTR_MIN_STACK_SIZE
	.align		4
.L_15:
        /*0060*/ 	.byte	0x04, 0x12
        /*0062*/ 	.short	(.L_17 - .L_16)
	.align		4
.L_16:
        /*0064*/ 	.word	index@(_Z18per_element_kernelPlS_S_ll)
        /*0068*/ 	.word	0x00000000


	//----- nvinfo : EIATTR_MIN_STACK_SIZE
	.align		4
.L_17:
        /*006c*/ 	.byte	0x04, 0x12
        /*006e*/ 	.short	(.L_19 - .L_18)
	.align		4
.L_18:
        /*0070*/ 	.word	index@(_Z20per_column_AB_kernelPlS_S_ll)
        /*0074*/ 	.word	0x00000000


	//----- nvinfo : EIATTR_MIN_STACK_SIZE
	.align		4
.L_19:
        /*0078*/ 	.byte	0x04, 0x12
        /*007a*/ 	.short	(.L_21 - .L_20)
	.align		4
.L_20:
        /*007c*/ 	.word	index@(_Z17per_row_AB_kernelPlS_S_ll)
        /*0080*/ 	.word	0x00000000
.L_21:


//--------------------- .nv.compat                --------------------------
	.section	.nv.compat,"",@"SHT_CUDA_COMPAT_INFO"
	.align	4
        /*0000*/ 	.byte	0x02, 0x09, 0x00, 0x00, 0x02, 0x02, 0x01, 0x00, 0x02, 0x05, 0x05, 0x00, 0x03, 0x07, 0x01, 0x01
        /*0010*/ 	.byte	0x02, 0x03, 0x00, 0x00, 0x02, 0x06, 0x01, 0x00, 0x04, 0x0b, 0x08, 0x00, 0x09, 0x00, 0x00, 0x00
        /*0020*/ 	.byte	0x00, 0x00, 0x00, 0x00


//--------------------- .nv.info._Z18per_element_kernelPlS_S_ll --------------------------
	.section	.nv.info._Z18per_element_kernelPlS_S_ll,"",@"SHT_CUDA_INFO"
	.sectionflags	@""
	.align	4


	//----- nvinfo : EIATTR_CUDA_API_VERSION
	.align		4
        /*0000*/ 	.byte	0x04, 0x37
        /*0002*/ 	.short	(.L_23 - .L_22)
.L_22:
        /*0004*/ 	.word	0x00000082


	//----- nvinfo : EIATTR_KPARAM_INFO
	.align		4
.L_23:
        /*0008*/ 	.byte	0x04, 0x17
        /*000a*/ 	.short	(.L_25 - .L_24)
.L_24:
        /*000c*/ 	.word	0x00000000
        /*0010*/ 	.short	0x0004
        /*0012*/ 	.short	0x0020
        /*0014*/ 	.byte	0x00, 0xf0, 0x21, 0x00


	//----- nvinfo : EIATTR_KPARAM_INFO
	.align		4
.L_25:
        /*0018*/ 	.byte	0x04, 0x17
        /*001a*/ 	.short	(.L_27 - .L_26)
.L_26:
        /*001c*/ 	.word	0x00000000
        /*0020*/ 	.short	0x0003
        /*0022*/ 	.short	0x0018
        /*0024*/ 	.byte	0x00, 0xf0, 0x21, 0x00


	//----- nvinfo : EIATTR_KPARAM_INFO
	.align		4
.L_27:
        /*0028*/ 	.byte	0x04, 0x17
        /*002a*/ 	.short	(.L_29 - .L_28)
.L_28:
        /*002c*/ 	.word	0x00000000
        /*0030*/ 	.short	0x0002
        /*0032*/ 	.short	0x0010
        /*0034*/ 	.byte	0x00, 0xf5, 0x21, 0x00


	//----- nvinfo : EIATTR_KPARAM_INFO
	.align		4
.L_29:
        /*0038*/ 	.byte	0x04, 0x17
        /*003a*/ 	.short	(.L_31 - .L_30)
.L_30:
        /*003c*/ 	.word	0x00000000
        /*0040*/ 	.short	0x0001
        /*0042*/ 	.short	0x0008
        /*0044*/ 	.byte	0x00, 0xf5, 0x21, 0x00


	//----- nvinfo : EIATTR_KPARAM_INFO
	.align		4
.L_31:
        /*0048*/ 	.byte	0x04, 0x17
        /*004a*/ 	.short	(.L_33 - .L_32)
.L_32:
        /*004c*/ 	.word	0x00000000
        /*0050*/ 	.short	0x0000
        /*0052*/ 	.short	0x0000
        /*0054*/ 	.byte	0x00, 0xf5, 0x21, 0x00


	//----- nvinfo : EIATTR_SPARSE_MMA_MASK
	.align		4
.L_33:
        /*0058*/ 	.byte	0x03, 0x50
        /*005a*/ 	.short	0x0000


	//----- nvinfo : EIATTR_MAXREG_COUNT
	.align		4
        /*005c*/ 	.byte	0x03, 0x1b
        /*005e*/ 	.short	0x00ff


	//----- nvinfo : EIATTR_MERCURY_ISA_VERSION
	.align		4
        /*0060*/ 	.byte	0x03, 0x5f
        /*0062*/ 	.short	0x0101


	//----- nvinfo : EIATTR_VRC_CTA_INIT_COUNT
	.align		4
        /*0064*/ 	.byte	0x02, 0x4a
	.zero		1
	.zero		1


	//----- nvinfo : EIATTR_EXIT_INSTR_OFFSETS
	.align		4
        /*0068*/ 	.byte	0x04, 0x1c
        /*006a*/ 	.short	(.L_35 - .L_34)


	//   ....[0]....
.L_34:
        /*006c*/ 	.word	0x00000a00


	//----- nvinfo : EIATTR_CRS_STACK_SIZE
	.align		4
.L_35:
        /*0070*/ 	.byte	0x04, 0x1e
        /*0072*/ 	.short	(.L_37 - .L_36)
.L_36:
        /*0074*/ 	.word	0x00000000


	//----- nvinfo : EIATTR_CBANK_PARAM_SIZE
	.align		4
.L_37:
        /*0078*/ 	.byte	0x03, 0x19
        /*007a*/ 	.short	0x0028


	//----- nvinfo : EIATTR_PARAM_CBANK
	.align		4
        /*007c*/ 	.byte	0x04, 0x0a
        /*007e*/ 	.short	(.L_39 - .L_38)
	.align		4
.L_38:
        /*0080*/ 	.word	index@(.nv.constant0._Z18per_element_kernelPlS_S_ll)
        /*0084*/ 	.short	0x0380
        /*0086*/ 	.short	0x0028


	//----- nvinfo : EIATTR_SW_WAR
	.align		4
.L_39:
        /*0088*/ 	.byte	0x04, 0x36
        /*008a*/ 	.short	(.L_41 - .L_40)
.L_40:
        /*008c*/ 	.word	0x00000008
.L_41:


//--------------------- .nv.info._Z20per_column_AB_kernelPlS_S_ll --------------------------
	.section	.nv.info._Z20per_column_AB_kernelPlS_S_ll,"",@"SHT_CUDA_INFO"
	.sectionflags	@""
	.align	4


	//----- nvinfo : EIATTR_CUDA_API_VERSION
	.align		4
        /*0000*/ 	.byte	0x04, 0x37
        /*0002*/ 	.short	(.L_43 - .L_42)
.L_42:
        /*0004*/ 	.word	0x00000082


	//----- nvinfo : EIATTR_KPARAM_INFO
	.align		4
.L_43:
        /*0008*/ 	.byte	0x04, 0x17
        /*000a*/ 	.short	(.L_45 - .L_44)
.L_44:
        /*000c*/ 	.word	0x00000000
        /*0010*/ 	.short	0x0004
        /*0012*/ 	.short	0x0020
        /*0014*/ 	.byte	0x00, 0xf0, 0x21, 0x00


	//----- nvinfo : EIATTR_KPARAM_INFO
	.align		4
.L_45:
        /*0018*/ 	.byte	0x04, 0x17
        /*001a*/ 	.short	(.L_47 - .L_46)
.L_46:
        /*001c*/ 	.word	0x00000000
        /*0020*/ 	.short	0x0003
        /*0022*/ 	.short	0x0018
        /*0024*/ 	.byte	0x00, 0xf0, 0x21, 0x00


	//----- nvinfo : EIATTR_KPARAM_INFO
	.align		4
.L_47:
        /*0028*/ 	.byte	0x04, 0x17
        /*002a*/ 	.short	(.L_49 - .L_48)
.L_48:
        /*002c*/ 	.word	0x00000000
        /*0030*/ 	.short	0x0002
        /*0032*/ 	.short	0x0010
        /*0034*/ 	.byte	0x00, 0xf5, 0x21, 0x00


	//----- nvinfo : EIATTR_KPARAM_INFO
	.align		4
.L_49:
        /*0038*/ 	.byte	0x04, 0x17
        /*003a*/ 	.short	(.L_51 - .L_50)
.L_50:
        /*003c*/ 	.word	0x00000000
        /*0040*/ 	.short	0x0001
        /*0042*/ 	.short	0x0008
        /*0044*/ 	.byte	0x00, 0xf5, 0x21, 0x00


	//----- nvinfo : EIATTR_KPARAM_INFO
	.align		4
.L_51:
        /*0048*/ 	.byte	0x04, 0x17
        /*004a*/ 	.short	(.L_53 - .L_52)
.L_52:
        /*004c*/ 	.word	0x00000000
        /*0050*/ 	.short	0x0000
        /*0052*/ 	.short	0x0000
        /*0054*/ 	.byte	0x00, 0xf5, 0x21, 0x00


	//----- nvinfo : EIATTR_SPARSE_MMA_MASK
	.align		4
.L_53:
        /*0058*/ 	.byte	0x03, 0x50
        /*005a*/ 	.short	0x0000


	//----- nvinfo : EIATTR_MAXREG_COUNT
	.align		4
        /*005c*/ 	.byte	0x03, 0x1b
        /*005e*/ 	.short	0x00ff


	//----- nvinfo : EIATTR_MERCURY_ISA_VERSION
	.align		4
        /*0060*/ 	.byte	0x03, 0x5f
        /*0062*/ 	.short	0x0101


	//----- nvinfo : EIATTR_VRC_CTA_INIT_COUNT
	.align		4
        /*0064*/ 	.byte	0x02, 0x4a
	.zero		1
	.zero		1


	//----- nvinfo : EIATTR_EXIT_INSTR_OFFSETS
	.align		4
        /*0068*/ 	.byte	0x04, 0x1c
        /*006a*/ 	.short	(.L_55 - .L_54)


	//   ....[0]....
.L_54:
        /*006c*/ 	.word	0x000000c0


	//   ....[1]....
        /*0070*/ 	.word	0x000011c0


	//----- nvinfo : EIATTR_CBANK_PARAM_SIZE
	.align		4
.L_55:
        /*0074*/ 	.byte	0x03, 0x19
        /*0076*/ 	.short	0x0028


	//----- nvinfo : EIATTR_PARAM_CBANK
	.align		4
        /*0078*/ 	.byte	0x04, 0x0a
        /*007a*/ 	.short	(.L_57 - .L_56)
	.align		4
.L_56:
        /*007c*/ 	.word	index@(.nv.constant0._Z20per_column_AB_kernelPlS_S_ll)
        /*0080*/ 	.short	0x0380
        /*0082*/ 	.short	0x0028


	//----- nvinfo : EIATTR_SW_WAR
	.align		4
.L_57:
        /*0084*/ 	.byte	0x04, 0x36
        /*0086*/ 	.short	(.L_59 - .L_58)
.L_58:
        /*0088*/ 	.word	0x00000008
.L_59:


//--------------------- .nv.info._Z17per_row_AB_kernelPlS_S_ll --------------------------
	.section	.nv.info._Z17per_row_AB_kernelPlS_S_ll,"",@"SHT_CUDA_INFO"
	.sectionflags	@""
	.align	4


	//----- nvinfo : EIATTR_CUDA_API_VERSION
	.align		4
        /*0000*/ 	.byte	0x04, 0x37
        /*0002*/ 	.short	(.L_61 - .L_60)
.L_60:
        /*0004*/ 	.word	0x00000082


	//----- nvinfo : EIATTR_KPARAM_INFO
	.align		4
.L_61:
        /*0008*/ 	.byte	0x04, 0x17
        /*000a*/ 	.short	(.L_63 - .L_62)
.L_62:
        /*000c*/ 	.word	0x00000000
        /*0010*/ 	.short	0x0004
        /*0012*/ 	.short	0x0020
        /*0014*/ 	.byte	0x00, 0xf0, 0x21, 0x00


	//----- nvinfo : EIATTR_KPARAM_INFO
	.align		4
.L_63:
        /*0018*/ 	.byte	0x04, 0x17
        /*001a*/ 	.short	(.L_65 - .L_64)
.L_64:
        /*001c*/ 	.word	0x00000000
        /*0020*/ 	.short	0x0003
        /*0022*/ 	.short	0x0018
        /*0024*/ 	.byte	0x00, 0xf0, 0x21, 0x00


	//----- nvinfo : EIATTR_KPARAM_INFO
	.align		4
.L_65:
        /*0028*/ 	.byte	0x04, 0x17
        /*002a*/ 	.short	(.L_67 - .L_66)
.L_66:
        /*002c*/ 	.word	0x00000000
        /*0030*/ 	.short	0x0002
        /*0032*/ 	.short	0x0010
        /*0034*/ 	.byte	0x00, 0xf5, 0x21, 0x00


	//----- nvinfo : EIATTR_KPARAM_INFO
	.align		4
.L_67:
        /*0038*/ 	.byte	0x04, 0x17
        /*003a*/ 	.short	(.L_69 - .L_68)
.L_68:
        /*003c*/ 	.word	0x00000000
        /*0040*/ 	.short	0x0001
        /*0042*/ 	.short	0x0008
        /*0044*/ 	.byte	0x00, 0xf5, 0x21, 0x00


	//----- nvinfo : EIATTR_KPARAM_INFO
	.align		4
.L_69:
        /*0048*/ 	.byte	0x04, 0x17
        /*004a*/ 	.short	(.L_71 - .L_70)
.L_70:
        /*004c*/ 	.word	0x00000000
        /*0050*/ 	.short	0x0000
        /*0052*/ 	.short	0x0000
        /*0054*/ 	.byte	0x00, 0xf5, 0x21, 0x00


	//----- nvinfo : EIATTR_SPARSE_MMA_MASK
	.align		4
.L_71:
        /*0058*/ 	.byte	0x03, 0x50
        /*005a*/ 	.short	0x0000


	//----- nvinfo : EIATTR_MAXREG_COUNT
	.align		4
        /*005c*/ 	.byte	0x03, 0x1b
        /*005e*/ 	.short	0x00ff


	//----- nvinfo : EIATTR_MERCURY_ISA_VERSION
	.align		4
        /*0060*/ 	.byte	0x03, 0x5f
        /*0062*/ 	.short	0x0101


	//----- nvinfo : EIATTR_VRC_CTA_INIT_COUNT
	.align		4
        /*0064*/ 	.byte	0x02, 0x4a
	.zero		1
	.zero		1


	//----- nvinfo : EIATTR_EXIT_INSTR_OFFSETS
	.align		4
        /*0068*/ 	.byte	0x04, 0x1c
        /*006a*/ 	.short	(.L_73 - .L_72)


	//   ....[0]....
.L_72:
        /*006c*/ 	.word	0x00000040


	//   ....[1]....
        /*0070*/ 	.word	0x000011b0


	//----- nvinfo : EIATTR_CBANK_PARAM_SIZE
	.align		4
.L_73:
        /*0074*/ 	.byte	0x03, 0x19
        /*0076*/ 	.short	0x0028


	//----- nvinfo : EIATTR_PARAM_CBANK
	.align		4
        /*0078*/ 	.byte	0x04, 0x0a
        /*007a*/ 	.short	(.L_75 - .L_74)
	.align		4
.L_74:
        /*007c*/ 	.word	index@(.nv.constant0._Z17per_row_AB_kernelPlS_S_ll)
        /*0080*/ 	.short	0x0380
        /*0082*/ 	.short	0x0028


	//----- nvinfo : EIATTR_SW_WAR
	.align		4
.L_75:
        /*0084*/ 	.byte	0x04, 0x36
        /*0086*/ 	.short	(.L_77 - .L_76)
.L_76:
        /*0088*/ 	.word	0x00000008
.L_77:


//--------------------- .nv.callgraph             --------------------------
	.section	.nv.callgraph,"",@"SHT_CUDA_CALLGRAPH"
	.align	4
	.sectionentsize	8
	.align		4
        /*0000*/ 	.word	0x00000000
	.align		4
        /*0004*/ 	.word	0xffffffff
	.align		4
        /*0008*/ 	.word	0x00000000
	.align		4
        /*000c*/ 	.word	0xfffffffe
	.align		4
        /*0010*/ 	.word	0x00000000
	.align		4
        /*0014*/ 	.word	0xfffffffd
	.align		4
        /*0018*/ 	.word	0x00000000
	.align		4
        /*001c*/ 	.word	0xfffffffc


//--------------------- .text._Z18per_element_kernelPlS_S_ll --------------------------
	.section	.text._Z18per_element_kernelPlS_S_ll,"ax",@progbits
	.align	128
        .global         _Z18per_element_kernelPlS_S_ll
        .type           _Z18per_element_kernelPlS_S_ll,@function
        .size           _Z18per_element_kernelPlS_S_ll,(.L_x_25 - _Z18per_element_kernelPlS_S_ll)
        .other          _Z18per_element_kernelPlS_S_ll,@"STO_CUDA_ENTRY STV_DEFAULT"
_Z18per_element_kernelPlS_S_ll:
.text._Z18per_element_kernelPlS_S_ll:
[----:B------:R-:W-:Y:S01]  /*0000*/  LDC R1, c[0x0][0x37c] ;  /* 0x0000df00ff017b82 */ /* 0x000fe20000000800 */
[----:B------:R-:W0:Y:S01]  /*0010*/  S2R R4, SR_CTAID.X ;  /* 0x0000000000047919 */ /* 0x000e220000002500 */
[----:B------:R-:W1:Y:S01]  /*0020*/  LDCU.64 UR8, c[0x0][0x3a0] ;  /* 0x00007400ff0877ac */ /* 0x000e620008000a00 */
[----:B------:R-:W-:Y:S01]  /*0030*/  BSSY.RECONVERGENT B0, `(.L_x_0) ;  /* 0x0000037000007945 */ /* 0x000fe20003800200 */
[----:B------:R-:W0:Y:S01]  /*0040*/  S2R R3, SR_TID.Y ;  /* 0x0000000000037919 */ /* 0x000e220000002200 */
[----:B------:R-:W1:Y:S01]  /*0050*/  LDCU.64 UR10, c[0x0][0x398] ;  /* 0x00007300ff0a77ac */ /* 0x000e620008000a00 */
[----:B------:R-:W2:Y:S01]  /*0060*/  S2R R5, SR_CTAID.Y ;  /* 0x0000000000057919 */ /* 0x000ea20000002600 */
[----:B------:R-:W0:Y:S01]  /*0070*/  LDCU UR7, c[0x0][0x364] ;  /* 0x00006c80ff0777ac */ /* 0x000e220008000800 */
[----:B------:R-:W2:Y:S01]  /*0080*/  S2R R0, SR_TID.X ;  /* 0x0000000000007919 */ /* 0x000ea20000002100 */
[----:B------:R-:W2:Y:S01]  /*0090*/  LDCU UR12, c[0x0][0x360] ;  /* 0x00006c00ff0c77ac */ /* 0x000ea20008000800 */
[----:B-1----:R-:W-:-:S02]  /*00a0*/  UIMAD UR6, UR9, UR10, URZ ;  /* 0x0000000a090672a4 */ /* 0x002fc4000f8e02ff */
[----:B------:R-:W-:Y:S02]  /*00b0*/  UIMAD.WIDE.U32 UR4, UR8, UR10, URZ ;  /* 0x0000000a080472a5 */ /* 0x000fe4000f8e00ff */
[----:B------:R-:W-:-:S04]  /*00c0*/  UIMAD UR6, UR8, UR11, UR6 ;  /* 0x0000000b080672a4 */ /* 0x000fc8000f8e0206 */
[----:B------:R-:W-:Y:S01]  /*00d0*/  UIADD3 UR6, UPT, UPT, UR5, UR6, URZ ;  /* 0x0000000605067290 */ /* 0x000fe2000fffe0ff */
[----:B0-----:R-:W-:Y:S02]  /*00e0*/  IMAD R4, R4, UR7, R3 ;  /* 0x0000000704047c24 */ /* 0x001fe4000f8e0203 */
[----:B--2---:R-:W-:-:S04]  /*00f0*/  IMAD R5, R5, UR12, R0 ;  /* 0x0000000c05057c24 */ /* 0x004fc8000f8e0200 */
[----:B------:R-:W-:-:S05]  /*0100*/  IMAD.WIDE.U32 R4, R4, R5, RZ ;  /* 0x0000000504047225 */ /* 0x000fca00078e00ff */
[----:B------:R-:W-:-:S04]  /*0110*/  LOP3.LUT R0, R5, UR6, RZ, 0xfc, !PT ;  /* 0x0000000605007c12 */ /* 0x000fc8000f8efcff */
[----:B------:R-:W-:-:S13]  /*0120*/  ISETP.NE.U32.AND P0, PT, R0, RZ, PT ;  /* 0x000000ff0000720c */ /* 0x000fda0003f05070 */
[----:B------:R-:W-:Y:S05]  /*0130*/  @P0 BRA `(.L_x_1) ;  /* 0x00000000005c0947 */ /* 0x000fea0003800000 */
[----:B------:R-:W0:Y:S01]  /*0140*/  I2F.U32.RP R0, UR4 ;  /* 0x0000000400007d06 */ /* 0x000e220008209000 */
[----:B------:R-:W-:Y:S02]  /*0150*/  ISETP.NE.U32.AND P2, PT, RZ, UR4, PT ;  /* 0x00000004ff007c0c */ /* 0x000fe4000bf45070 */
[----:B------:R-:W-:-:S05]  /*0160*/  MOV R11, RZ ;  /* 0x000000ff000b7202 */ /* 0x000fca0000000f00 */
[----:B0-----:R-:W0:Y:S02]  /*0170*/  MUFU.RCP R0, R0 ;  /* 0x0000000000007308 */ /* 0x001e240000001000 */
[----:B0-----:R-:W-:-:S06]  /*0180*/  VIADD R2, R0, 0xffffffe ;  /* 0x0ffffffe00027836 */ /* 0x001fcc0000000000 */
[----:B------:R0:W1:Y:S02]  /*0190*/  F2I.FTZ.U32.TRUNC.NTZ R3, R2 ;  /* 0x0000000200037305 */ /* 0x000064000021f000 */
[----:B0-----:R-:W-:Y:S02]  /*01a0*/  HFMA2 R2, -RZ, RZ, 0, 0 ;  /* 0x00000000ff027431 */ /* 0x001fe400000001ff */
[----:B-1----:R-:W-:-:S04]  /*01b0*/  IMAD.MOV R7, RZ, RZ, -R3 ;  /* 0x000000ffff077224 */ /* 0x002fc800078e0a03 */
[----:B------:R-:W-:-:S04]  /*01c0*/  IMAD R7, R7, UR4, RZ ;  /* 0x0000000407077c24 */ /* 0x000fc8000f8e02ff */
[----:B------:R-:W-:-:S06]  /*01d0*/  IMAD.HI.U32 R3, R3, R7, R2 ;  /* 0x0000000703037227 */ /* 0x000fcc00078e0002 */
[----:B------:R-:W-:-:S04]  /*01e0*/  IMAD.HI.U32 R2, R3, R4, RZ ;  /* 0x0000000403027227 */ /* 0x000fc800078e00ff */
[----:B------:R-:W-:-:S04]  /*01f0*/  IMAD.MOV R3, RZ, RZ, -R2 ;  /* 0x000000ffff037224 */ /* 0x000fc800078e0a02 */
[----:B------:R-:W-:-:S05]  /*0200*/  IMAD R3, R3, UR4, R4 ;  /* 0x0000000403037c24 */ /* 0x000fca000f8e0204 */
[----:B------:R-:W-:-:S13]  /*0210*/  ISETP.GE.U32.AND P0, PT, R3, UR4, PT ;  /* 0x0000000403007c0c */ /* 0x000fda000bf06070 */
[----:B------:R-:W-:Y:S01]  /*0220*/  @P0 VIADD R3, R3, -UR4 ;  /* 0x8000000403030c36 */ /* 0x000fe20008000000 */
[----:B------:R-:W-:-:S04]  /*0230*/  @P0 IADD3 R2, PT, PT, R2, 0x1, RZ ;  /* 0x0000000102020810 */ /* 0x000fc80007ffe0ff */
[----:B------:R-:W-:Y:S01]  /*0240*/  ISETP.GE.U32.AND P1, PT, R3, UR4, PT ;  /* 0x0000000403007c0c */ /* 0x000fe2000bf26070 */
[----:B------:R-:W-:-:S12]  /*0250*/  IMAD.MOV.U32 R3, RZ, RZ, RZ ;  /* 0x000000ffff037224 */ /* 0x000fd800078e00ff */
[----:B------:R-:W-:Y:S01]  /*0260*/  @P1 VIADD R2, R2, 0x1 ;  /* 0x0000000102021836 */ /* 0x000fe20000000000 */
[----:B------:R-:W-:-:S05]  /*0270*/  @!P2 LOP3.LUT R2, RZ, UR4, RZ, 0x33, !PT ;  /* 0x00000004ff02ac12 */ /* 0x000fca000f8e33ff */
[----:B------:R-:W-:-:S04]  /*0280*/  IMAD.MOV R7, RZ, RZ, -R2 ;  /* 0x000000ffff077224 */ /* 0x000fc800078e0a02 */
[----:B------:R-:W-:Y:S01]  /*0290*/  IMAD R10, R7, UR4, R4 ;  /* 0x00000004070a7c24 */ /* 0x000fe2000f8e0204 */
[----:B------:R-:W-:Y:S06]  /*02a0*/  BRA `(.L_x_2) ;  /* 0x00000000003c7947 */ /* 0x000fec0003800000 */
.L_x_1:
[----:B------:R-:W-:Y:S01]  /*02b0*/  IMAD.U32 R16, RZ, RZ, UR4 ;  /* 0x00000004ff107e24 */ /* 0x000fe2000f8e00ff */
[----:B------:R-:W-:Y:S01]  /*02c0*/  MOV R17, UR5 ;  /* 0x0000000500117c02 */ /* 0x000fe20008000f00 */
[----:B------:R-:W-:Y:S01]  /*02d0*/  IMAD.MOV.U32 R10, RZ, RZ, R4 ;  /* 0x000000ffff0a7224 */ /* 0x000fe200078e0004 */
[----:B------:R-:W-:Y:S01]  /*02e0*/  MOV R14, UR6 ;  /* 0x00000006000e7c02 */ /* 0x000fe20008000f00 */
[----:B------:R-:W-:Y:S01]  /*02f0*/  IMAD.MOV.U32 R11, RZ, RZ, R5 ;  /* 0x000000ffff0b7224 */ /* 0x000fe200078e0005 */
[----:B------:R-:W-:-:S07]  /*0300*/  MOV R0, 0x320 ;  /* 0x0000032000007802 */ /* 0x000fce0000000f00 */
[----:B------:R-:W-:Y:S05]  /*0310*/  CALL.REL.NOINC `($__internal_0_$__cuda_sm20_div_s64) ;  /* 0x0000000400bc7944 */ /* 0x000fea0003c00000 */
[-C--:B------:R-:W-:Y:S02]  /*0320*/  IADD3 R3, P0, PT, RZ, -R8.reuse, RZ ;  /* 0x80000008ff037210 */ /* 0x080fe40007f1e0ff */
[----:B------:R-:W-:-:S03]  /*0330*/  MOV R2, R8 ;  /* 0x0000000800027202 */ /* 0x000fc60000000f00 */
[----:B------:R-:W-:Y:S02]  /*0340*/  IMAD.X R0, RZ, RZ, ~R9, P0 ;  /* 0x000000ffff007224 */ /* 0x000fe400000e0e09 */
[----:B------:R-:W-:-:S04]  /*0350*/  IMAD.WIDE.U32 R10, R3, UR4, R4 ;  /* 0x00000004030a7c25 */ /* 0x000fc8000f8e0004 */
[----:B------:R-:W-:-:S04]  /*0360*/  IMAD R0, R0, UR4, RZ ;  /* 0x0000000400007c24 */ /* 0x000fc8000f8e02ff */
[----:B------:R-:W-:-:S04]  /*0370*/  IMAD R3, R3, UR6, R0 ;  /* 0x0000000603037c24 */ /* 0x000fc8000f8e0200 */
[----:B------:R-:W-:Y:S02]  /*0380*/  IMAD.IADD R11, R11, 0x1, R3 ;  /* 0x000000010b0b7824 */ /* 0x000fe400078e0203 */
[----:B------:R-:W-:-:S07]  /*0390*/  IMAD.MOV.U32 R3, RZ, RZ, R9 ;  /* 0x000000ffff037224 */ /* 0x000fce00078e0009 */
.L_x_2:
[----:B------:R-:W-:Y:S05]  /*03a0*/  BSYNC.RECONVERGENT B0 ;  /* 0x0000000000007941 */ /* 0x000fea0003800200 */
.L_x_0:
[----:B------:R-:W0:Y:S01]  /*03b0*/  LDCU UR4, c[0x0][0x3a4] ;  /* 0x00007480ff0477ac */ /* 0x000e220008000800 */
[----:B------:R-:W-:Y:S01]  /*03c0*/  BSSY.RECONVERGENT B0, `(.L_x_3) ;  /* 0x000001f000007945 */ /* 0x000fe20003800200 */
[----:B0-----:R-:W-:-:S04]  /*03d0*/  LOP3.LUT R0, R3, UR4, RZ, 0xfc, !PT ;  /* 0x0000000403007c12 */ /* 0x001fc8000f8efcff */
[----:B------:R-:W-:-:S13]  /*03e0*/  ISETP.NE.U32.AND P0, PT, R0, RZ, PT ;  /* 0x000000ff0000720c */ /* 0x000fda0003f05070 */
[----:B------:R-:W-:Y:S05]  /*03f0*/  @P0 BRA `(.L_x_4) ;  /* 0x0000000000540947 */ /* 0x000fea0003800000 */
[----:B------:R-:W0:Y:S02]  /*0400*/  LDCU UR4, c[0x0][0x3a0] ;  /* 0x00007400ff0477ac */ /* 0x000e240008000800 */
[----:B0-----:R-:W0:Y:S01]  /*0410*/  I2F.U32.RP R0, UR4 ;  /* 0x0000000400007d06 */ /* 0x001e220008209000 */
[----:B------:R-:W-:-:S07]  /*0420*/  ISETP.NE.U32.AND P1, PT, RZ, UR4, PT ;  /* 0x00000004ff007c0c */ /* 0x000fce000bf25070 */
[----:B0-----:R-:W0:Y:S02]  /*0430*/  MUFU.RCP R0, R0 ;  /* 0x0000000000007308 */ /* 0x001e240000001000 */
[----:B0-----:R-:W-:-:S06]  /*0440*/  VIADD R6, R0, 0xffffffe ;  /* 0x0ffffffe00067836 */ /* 0x001fcc0000000000 */
[----:B------:R0:W1:Y:S02]  /*0450*/  F2I.FTZ.U32.TRUNC.NTZ R7, R6 ;  /* 0x0000000600077305 */ /* 0x000064000021f000 */
[----:B0-----:R-:W-:Y:S01]  /*0460*/  IMAD.MOV.U32 R6, RZ, RZ, RZ ;  /* 0x000000ffff067224 */ /* 0x001fe200078e00ff */
[----:B-1----:R-:W-:-:S05]  /*0470*/  IADD3 R9, PT, PT, RZ, -R7, RZ ;  /* 0x80000007ff097210 */ /* 0x002fca0007ffe0ff */
[----:B------:R-:W-:-:S04]  /*0480*/  IMAD R9, R9, UR4, RZ ;  /* 0x0000000409097c24 */ /* 0x000fc8000f8e02ff */
[----:B------:R-:W-:-:S06]  /*0490*/  IMAD.HI.U32 R7, R7, R9, R6 ;  /* 0x0000000907077227 */ /* 0x000fcc00078e0006 */
[----:B------:R-:W-:-:S04]  /*04a0*/  IMAD.HI.U32 R7, R7, R2, RZ ;  /* 0x0000000207077227 */ /* 0x000fc800078e00ff */
[----:B------:R-:W-:-:S04]  /*04b0*/  IMAD.MOV R7, RZ, RZ, -R7 ;  /* 0x000000ffff077224 */ /* 0x000fc800078e0a07 */
[----:B------:R-:W-:Y:S02]  /*04c0*/  IMAD R8, R7, UR4, R2 ;  /* 0x0000000407087c24 */ /* 0x000fe4000f8e0202 */
[----:B------:R-:W-:-:S03]  /*04d0*/  HFMA2 R7, -RZ, RZ, 0, 0 ;  /* 0x00000000ff077431 */ /* 0x000fc600000001ff */
[----:B------:R-:W-:-:S13]  /*04e0*/  ISETP.GE.U32.AND P0, PT, R8, UR4, PT ;  /* 0x0000000408007c0c */ /* 0x000fda000bf06070 */
[----:B------:R-:W-:-:S04]  /*04f0*/  @P0 IADD3 R8, PT, PT, R8, -UR4, RZ ;  /* 0x8000000408080c10 */ /* 0x000fc8000fffe0ff */
[----:B------:R-:W-:-:S13]  /*0500*/  ISETP.GE.U32.AND P0, PT, R8, UR4, PT ;  /* 0x0000000408007c0c */ /* 0x000fda000bf06070 */
[----:B------:R-:W-:Y:S01]  /*0510*/  @P0 VIADD R8, R8, -UR4 ;  /* 0x8000000408080c36 */ /* 0x000fe20008000000 */
[----:B------:R-:W-:-:S05]  /*0520*/  @!P1 LOP3.LUT R8, RZ, UR4, RZ, 0x33, !PT ;  /* 0x00000004ff089c12 */ /* 0x000fca000f8e33ff */
[----:B------:R-:W-:Y:S01]  /*0530*/  IMAD.MOV.U32 R6, RZ, RZ, R8 ;  /* 0x000000ffff067224 */ /* 0x000fe200078e0008 */
[----:B------:R-:W-:Y:S06]  /*0540*/  BRA `(.L_x_5) ;  /* 0x0000000000187947 */ /* 0x000fec0003800000 */
.L_x_4:
[----:B------:R-:W-:Y:S01]  /*0550*/  IMAD.MOV.U32 R7, RZ, RZ, R2 ;  /* 0x000000ffff077224 */ /* 0x000fe200078e0002 */
[----:B------:R-:W-:Y:S01]  /*0560*/  MOV R0, 0x590 ;  /* 0x0000059000007802 */ /* 0x000fe20000000f00 */
[----:B------:R-:W-:-:S07]  /*0570*/  IMAD.MOV.U32 R6, RZ, RZ, R3 ;  /* 0x000000ffff067224 */ /* 0x000fce00078e0003 */
[----:B------:R-:W-:Y:S05]  /*0580*/  CALL.REL.NOINC `($__internal_1_$__cuda_sm20_rem_s64) ;  /* 0x0000000800707944 */ /* 0x000fea0003c00000 */
[----:B------:R-:W-:Y:S01]  /*0590*/  MOV R6, R8 ;  /* 0x0000000800067202 */ /* 0x000fe20000000f00 */
[----:B------:R-:W-:-:S07]  /*05a0*/  IMAD.MOV.U32 R7, RZ, RZ, R9 ;  /* 0x000000ffff077224 */ /* 0x000fce00078e0009 */
.L_x_5:
[----:B------:R-:W-:Y:S05]  /*05b0*/  BSYNC.RECONVERGENT B0 ;  /* 0x0000000000007941 */ /* 0x000fea0003800200 */
.L_x_3:
[----:B------:R-:W0:Y:S01]  /*05c0*/  LDCU UR6, c[0x0][0x39c] ;  /* 0x00007380ff0677ac */ /* 0x000e220008000800 */
[----:B------:R-:W-:Y:S01]  /*05d0*/  BSSY.RECONVERGENT B0, `(.L_x_6) ;  /* 0x000002a000007945 */ /* 0x000fe20003800200 */
[----:B------:R-:W1:Y:S01]  /*05e0*/  LDCU.64 UR4, c[0x0][0x358] ;  /* 0x00006b00ff0477ac */ /* 0x000e620008000a00 */
[----:B0-----:R-:W-:-:S04]  /*05f0*/  LOP3.LUT R0, R11, UR6, RZ, 0xfc, !PT ;  /* 0x000000060b007c12 */ /* 0x001fc8000f8efcff */
[----:B------:R-:W-:-:S13]  /*0600*/  ISETP.NE.U32.AND P0, PT, R0, RZ, PT ;  /* 0x000000ff0000720c */ /* 0x000fda0003f05070 */
[----:B-1----:R-:W-:Y:S05]  /*0610*/  @P0 BRA `(.L_x_7) ;  /* 0x0000000000600947 */ /* 0x002fea0003800000 */
[----:B------:R-:W0:Y:S02]  /*0620*/  LDCU UR6, c[0x0][0x398] ;  /* 0x00007300ff0677ac */ /* 0x000e240008000800 */
[----:B0-----:R-:W0:Y:S01]  /*0630*/  I2F.U32.RP R0, UR6 ;  /* 0x0000000600007d06 */ /* 0x001e220008209000 */
[----:B------:R-:W-:-:S07]  /*0640*/  ISETP.NE.U32.AND P2, PT, RZ, UR6, PT ;  /* 0x00000006ff007c0c */ /* 0x000fce000bf45070 */
[----:B0-----:R-:W0:Y:S02]  /*0650*/  MUFU.RCP R0, R0 ;  /* 0x0000000000007308 */ /* 0x001e240000001000 */
[----:B0-----:R-:W-:Y:S02]  /*0660*/  VIADD R8, R0, 0xffffffe ;  /* 0x0ffffffe00087836 */ /* 0x001fe40000000000 */
[----:B------:R-:W-:-:S04]  /*0670*/  IMAD.MOV.U32 R0, RZ, RZ, RZ ;  /* 0x000000ffff007224 */ /* 0x000fc800078e00ff */
[----:B------:R0:W1:Y:S02]  /*0680*/  F2I.FTZ.U32.TRUNC.NTZ R9, R8 ;  /* 0x0000000800097305 */ /* 0x000064000021f000 */
[----:B0-----:R-:W-:Y:S01]  /*0690*/  IMAD.MOV.U32 R8, RZ, RZ, RZ ;  /* 0x000000ffff087224 */ /* 0x001fe200078e00ff */
[----:B-1----:R-:W-:-:S05]  /*06a0*/  IADD3 R11, PT, PT, RZ, -R9, RZ ;  /* 0x80000009ff0b7210 */ /* 0x002fca0007ffe0ff */
[----:B------:R-:W-:-:S04]  /*06b0*/  IMAD R11, R11, UR6, RZ ;  /* 0x000000060b0b7c24 */ /* 0x000fc8000f8e02ff */
[----:B------:R-:W-:-:S06]  /*06c0*/  IMAD.HI.U32 R9, R9, R11, R8 ;  /* 0x0000000b09097227 */ /* 0x000fcc00078e0008 */
[----:B------:R-:W-:-:S04]  /*06d0*/  IMAD.HI.U32 R8, R9, R10, RZ ;  /* 0x0000000a09087227 */ /* 0x000fc800078e00ff */
[----:B------:R-:W-:-:S04]  /*06e0*/  IMAD.MOV R9, RZ, RZ, -R8 ;  /* 0x000000ffff097224 */ /* 0x000fc800078e0a08 */
[----:B------:R-:W-:-:S05]  /*06f0*/  IMAD R9, R9, UR6, R10 ;  /* 0x0000000609097c24 */ /* 0x000fca000f8e020a */
[----:B------:R-:W-:-:S13]  /*0700*/  ISETP.GE.U32.AND P0, PT, R9, UR6, PT ;  /* 0x0000000609007c0c */ /* 0x000fda000bf06070 */
[----:B------:R-:W-:Y:S01]  /*0710*/  @P0 IADD3 R9, PT, PT, R9, -UR6, RZ ;  /* 0x8000000609090c10 */ /* 0x000fe2000fffe0ff */
[----:B------:R-:W-:-:S03]  /*0720*/  @P0 VIADD R8, R8, 0x1 ;  /* 0x0000000108080836 */ /* 0x000fc60000000000 */
[----:B------:R-:W-:Y:S01]  /*0730*/  ISETP.GE.U32.AND P1, PT, R9, UR6, PT ;  /* 0x0000000609007c0c */ /* 0x000fe2000bf26070 */
[----:B------:R-:W-:-:S12]  /*0740*/  IMAD.MOV.U32 R9, RZ, RZ, RZ ;  /* 0x000000ffff097224 */ /* 0x000fd800078e00ff */
[----:B------:R-:W-:Y:S01]  /*0750*/  @P1 VIADD R8, R8, 0x1 ;  /* 0x0000000108081836 */ /* 0x000fe20000000000 */
[----:B------:R-:W-:-:S04]  /*0760*/  @!P2 LOP3.LUT R8, RZ, UR6, RZ, 0x33, !PT ;  /* 0x00000006ff08ac12 */ /* 0x000fc8000f8e33ff */
[----:B------:R-:W-:-:S05]  /*0770*/  IADD3 R13, PT, PT, -R8, RZ, RZ ;  /* 0x000000ff080d7210 */ /* 0x000fca0007ffe1ff */
[----:B------:R-:W-:Y:S01]  /*0780*/  IMAD R13, R13, UR6, R10 ;  /* 0x000000060d0d7c24 */ /* 0x000fe2000f8e020a */
[----:B------:R-:W-:Y:S06]  /*0790*/  BRA `(.L_x_8) ;  /* 0x0000000000347947 */ /* 0x000fec0003800000 */
.L_x_7:
[----:B------:R-:W0:Y:S01]  /*07a0*/  LDCU.64 UR6, c[0x0][0x398] ;  /* 0x00007300ff0677ac */ /* 0x000e220008000a00 */
[----:B------:R-:W-:Y:S02]  /*07b0*/  MOV R0, 0x7f0 ;  /* 0x000007f000007802 */ /* 0x000fe40000000f00 */
[----:B0-----:R-:W-:Y:S01]  /*07c0*/  MOV R16, UR6 ;  /* 0x0000000600107c02 */ /* 0x001fe20008000f00 */
[----:B------:R-:W-:-:S07]  /*07d0*/  IMAD.U32 R14, RZ, RZ, UR7 ;  /* 0x00000007ff0e7e24 */ /* 0x000fce000f8e00ff */
[----:B------:R-:W-:Y:S05]  /*07e0*/  CALL.REL.NOINC `($__internal_0_$__cuda_sm20_div_s64) ;  /* 0x0000000000887944 */ /* 0x000fea0003c00000 */
[----:B------:R-:W0:Y:S01]  /*07f0*/  LDCU.64 UR6, c[0x0][0x398] ;  /* 0x00007300ff0677ac */ /* 0x000e220008000a00 */
[----:B------:R-:W-:-:S05]  /*0800*/  IADD3 R15, P0, PT, RZ, -R8, RZ ;  /* 0x80000008ff0f7210 */ /* 0x000fca0007f1e0ff */
[----:B------:R-:W-:-:S04]  /*0810*/  IMAD.X R0, RZ, RZ, ~R9, P0 ;  /* 0x000000ffff007224 */ /* 0x000fc800000e0e09 */
[----:B0-----:R-:W-:Y:S02]  /*0820*/  IMAD R0, R0, UR6, RZ ;  /* 0x0000000600007c24 */ /* 0x001fe4000f8e02ff */
[----:B------:R-:W-:-:S04]  /*0830*/  IMAD.WIDE.U32 R10, R15, UR6, R10 ;  /* 0x000000060f0a7c25 */ /* 0x000fc8000f8e000a */
[----:B------:R-:W-:Y:S01]  /*0840*/  IMAD R15, R15, UR7, R0 ;  /* 0x000000070f0f7c24 */ /* 0x000fe2000f8e0200 */
[----:B------:R-:W-:-:S03]  /*0850*/  MOV R13, R10 ;  /* 0x0000000a000d7202 */ /* 0x000fc60000000f00 */
[----:B------:R-:W-:-:S07]  /*0860*/  IMAD.IADD R0, R11, 0x1, R15 ;  /* 0x000000010b007824 */ /* 0x000fce00078e020f */
.L_x_8:
[----:B------:R-:W-:Y:S05]  /*0870*/  BSYNC.RECONVERGENT B0 ;  /* 0x0000000000007941 */ /* 0x000fea0003800200 */
.L_x_6:
[----:B------:R-:W0:Y:S01]  /*0880*/  LDCU.64 UR6, c[0x0][0x3a0] ;  /* 0x00007400ff0677ac */ /* 0x000e220008000a00 */
[----:B------:R-:W-:Y:S01]  /*0890*/  MOV R11, R7 ;  /* 0x00000007000b7202 */ /* 0x000fe20000000f00 */
[--C-:B------:R-:W-:Y:S01]  /*08a0*/  IMAD.MOV.U32 R10, RZ, RZ, R6.reuse ;  /* 0x000000ffff0a7224 */ /* 0x100fe200078e0006 */
[----:B------:R-:W1:Y:S01]  /*08b0*/  LDCU.128 UR8, c[0x0][0x380] ;  /* 0x00007000ff0877ac */ /* 0x000e620008000c00 */
[----:B0-----:R-:W-:Y:S01]  /*08c0*/  IMAD R12, R0, UR6, RZ ;  /* 0x00000006000c7c24 */ /* 0x001fe2000f8e02ff */
[----:B------:R-:W-:Y:S01]  /*08d0*/  IADD3 R0, P0, P1, R8, R2, -R6 ;  /* 0x0000000208007210 */ /* 0x000fe2000791e806 */
[----:B------:R-:W-:-:S03]  /*08e0*/  IMAD.WIDE.U32 R10, R13, UR6, R10 ;  /* 0x000000060d0a7c25 */ /* 0x000fc6000f8e000a */
[----:B------:R-:W-:Y:S01]  /*08f0*/  IADD3.X R3, PT, PT, R9, R3, ~R7, P0, P1 ;  /* 0x0000000309037210 */ /* 0x000fe200007e2c07 */
[----:B------:R-:W-:Y:S01]  /*0900*/  IMAD R13, R13, UR7, R12 ;  /* 0x000000070d0d7c24 */ /* 0x000fe2000f8e020c */
[----:B-1----:R-:W-:Y:S01]  /*0910*/  LEA R2, P0, R0, UR8, 0x3 ;  /* 0x0000000800027c11 */ /* 0x002fe2000f8018ff */
[----:B------:R-:W0:Y:S01]  /*0920*/  LDCU.64 UR6, c[0x0][0x390] ;  /* 0x00007200ff0677ac */ /* 0x000e220008000a00 */
[----:B------:R-:W-:Y:S01]  /*0930*/  LEA R6, P1, R10, UR10, 0x3 ;  /* 0x0000000a0a067c11 */ /* 0x000fe2000f8218ff */
[----:B------:R-:W-:Y:S01]  /*0940*/  IMAD.IADD R7, R11, 0x1, R13 ;  /* 0x000000010b077824 */ /* 0x000fe200078e020d */
[----:B------:R-:W-:-:S04]  /*0950*/  LEA.HI.X R3, R0, UR9, R3, 0x3, P0 ;  /* 0x0000000900037c11 */ /* 0x000fc800080f1c03 */
[----:B------:R-:W-:Y:S02]  /*0960*/  LEA.HI.X R7, R10, UR11, R7, 0x3, P1 ;  /* 0x0000000b0a077c11 */ /* 0x000fe400088f1c07 */
[----:B------:R-:W2:Y:S04]  /*0970*/  LDG.E.64 R2, desc[UR4][R2.64] ;  /* 0x0000000402027981 */ /* 0x000ea8000c1e1b00 */
[----:B------:R-:W2:Y:S01]  /*0980*/  LDG.E.64 R6, desc[UR4][R6.64] ;  /* 0x0000000406067981 */ /* 0x000ea2000c1e1b00 */
[----:B0-----:R-:W-:Y:S01]  /*0990*/  LEA R10, P0, R4, UR6, 0x3 ;  /* 0x00000006040a7c11 */ /* 0x001fe2000f8018ff */
[-C--:B--2---:R-:W-:Y:S02]  /*09a0*/  IMAD R11, R7, R2.reuse, RZ ;  /* 0x00000002070b7224 */ /* 0x084fe400078e02ff */
[----:B------:R-:W-:-:S04]  /*09b0*/  IMAD.WIDE.U32 R8, R6, R2, RZ ;  /* 0x0000000206087225 */ /* 0x000fc800078e00ff */
[----:B------:R-:W-:Y:S01]  /*09c0*/  IMAD R13, R3, R6, R11 ;  /* 0x00000006030d7224 */ /* 0x000fe200078e020b */
[----:B------:R-:W-:-:S03]  /*09d0*/  LEA.HI.X R11, R4, UR7, R5, 0x3, P0 ;  /* 0x00000007040b7c11 */ /* 0x000fc600080f1c05 */
[----:B------:R-:W-:-:S05]  /*09e0*/  IMAD.IADD R9, R9, 0x1, R13 ;  /* 0x0000000109097824 */ /* 0x000fca00078e020d */
[----:B------:R-:W-:Y:S01]  /*09f0*/  STG.E.64 desc[UR4][R10.64], R8 ;  /* 0x000000080a007986 */ /* 0x000fe2000c101b04 */
[----:B------:R-:W-:Y:S05]  /*0a00*/  EXIT ;  /* 0x000000000000794d */ /* 0x000fea0003800000 */
        .weak           $__internal_0_$__cuda_sm20_div_s64
        .type           $__internal_0_$__cuda_sm20_div_s64,@function
        .size           $__internal_0_$__cuda_sm20_div_s64,($__internal_1_$__cuda_sm20_rem_s64 - $__internal_0_$__cuda_sm20_div_s64)
$__internal_0_$__cuda_sm20_div_s64:
[----:B------:R-:W-:Y:S02]  /*0a10*/  IADD3 R9, P1, PT, RZ, -R16, RZ ;  /* 0x80000010ff097210 */ /* 0x000fe40007f3e0ff */
[----:B------:R-:W-:Y:S02]  /*0a20*/  ISETP.GE.AND P0, PT, R14, RZ, PT ;  /* 0x000000ff0e00720c */ /* 0x000fe40003f06270 */
[----:B------:R-:W-:Y:S02]  /*0a30*/  IADD3.X R13, PT, PT, RZ, ~R14, RZ, P1, !PT ;  /* 0x8000000eff0d7210 */ /* 0x000fe40000ffe4ff */
[----:B------:R-:W-:Y:S02]  /*0a40*/  SEL R8, R9, R16, !P0 ;  /* 0x0000001009087207 */ /* 0x000fe40004000000 */
[----:B------:R-:W-:Y:S02]  /*0a50*/  SEL R9, R13, R14, !P0 ;  /* 0x0000000e0d097207 */ /* 0x000fe40004000000 */
[----:B------:R-:W-:-:S02]  /*0a60*/  ISETP.GE.AND P3, PT, R11, RZ, PT ;  /* 0x000000ff0b00720c */ /* 0x000fc40003f66270 */
[----:B------:R-:W0:Y:S08]  /*0a70*/  I2F.U64.RP R15, R8 ;  /* 0x00000008000f7312 */ /* 0x000e300000309000 */
[----:B0-----:R-:W0:Y:S02]  /*0a80*/  MUFU.RCP R15, R15 ;  /* 0x0000000f000f7308 */ /* 0x001e240000001000 */
[----:B0-----:R-:W-:-:S06]  /*0a90*/  VIADD R12, R15, 0x1ffffffe ;  /* 0x1ffffffe0f0c7836 */ /* 0x001fcc0000000000 */
[----:B------:R-:W0:Y:S02]  /*0aa0*/  F2I.U64.TRUNC R12, R12 ;  /* 0x0000000c000c7311 */ /* 0x000e24000020d800 */
[----:B0-----:R-:W-:-:S04]  /*0ab0*/  IMAD.WIDE.U32 R18, R12, R8, RZ ;  /* 0x000000080c127225 */ /* 0x001fc800078e00ff */
[C---:B------:R-:W-:Y:S01]  /*0ac0*/  IMAD R17, R12.reuse, R9, R19 ;  /* 0x000000090c117224 */ /* 0x040fe200078e0213 */
[----:B------:R-:W-:Y:S02]  /*0ad0*/  IADD3 R21, P0, PT, RZ, -R18, RZ ;  /* 0x80000012ff157210 */ /* 0x000fe40007f1e0ff */
[----:B------:R-:W-:Y:S01]  /*0ae0*/  MOV R19, R12 ;  /* 0x0000000c00137202 */ /* 0x000fe20000000f00 */
[----:B------:R-:W-:Y:S02]  /*0af0*/  IMAD R17, R13, R8, R17 ;  /* 0x000000080d117224 */ /* 0x000fe400078e0211 */
[----:B------:R-:W-:-:S04]  /*0b00*/  IMAD.HI.U32 R18, R12, R21, RZ ;  /* 0x000000150c127227 */ /* 0x000fc800078e00ff */
[----:B------:R-:W-:-:S04]  /*0b10*/  IMAD.X R17, RZ, RZ, ~R17, P0 ;  /* 0x000000ffff117224 */ /* 0x000fc800000e0e11 */
[----:B------:R-:W-:-:S04]  /*0b20*/  IMAD.WIDE.U32 R18, P0, R12, R17, R18 ;  /* 0x000000110c127225 */ /* 0x000fc80007800012 */
[C---:B------:R-:W-:Y:S02]  /*0b30*/  IMAD R15, R13.reuse, R17, RZ ;  /* 0x000000110d0f7224 */ /* 0x040fe400078e02ff */
[----:B------:R-:W-:-:S04]  /*0b40*/  IMAD.HI.U32 R18, P1, R13, R21, R18 ;  /* 0x000000150d127227 */ /* 0x000fc80007820012 */
[----:B------:R-:W-:Y:S01]  /*0b50*/  IMAD.HI.U32 R17, R13, R17, RZ ;  /* 0x000000110d117227 */ /* 0x000fe200078e00ff */
[----:B------:R-:W-:Y:S02]  /*0b60*/  IADD3 R19, P2, PT, R15, R18, RZ ;  /* 0x000000120f137210 */ /* 0x000fe40007f5e0ff */
[----:B------:R-:W-:Y:S01]  /*0b70*/  IADD3 R15, P4, PT, RZ, -R10, RZ ;  /* 0x8000000aff0f7210 */ /* 0x000fe20007f9e0ff */
[----:B------:R-:W-:Y:S02]  /*0b80*/  IMAD.X R17, R17, 0x1, R13, P0 ;  /* 0x0000000111117824 */ /* 0x000fe400000e060d */
[----:B------:R-:W-:Y:S01]  /*0b90*/  IMAD.WIDE.U32 R12, R19, R8, RZ ;  /* 0x00000008130c7225 */ /* 0x000fe200078e00ff */
[----:B------:R-:W-:Y:S02]  /*0ba0*/  SEL R15, R15, R10, !P3 ;  /* 0x0000000a0f0f7207 */ /* 0x000fe40005800000 */
[----:B------:R-:W-:Y:S01]  /*0bb0*/  IADD3.X R17, PT, PT, RZ, RZ, R17, P2, P1 ;  /* 0x000000ffff117210 */ /* 0x000fe200017e2411 */
[----:B------:R-:W-:Y:S01]  /*0bc0*/  IMAD R13, R19, R9, R13 ;  /* 0x00000009130d7224 */ /* 0x000fe200078e020d */
[----:B------:R-:W-:-:S02]  /*0bd0*/  IADD3 R21, P0, PT, RZ, -R12, RZ ;  /* 0x8000000cff157210 */ /* 0x000fc40007f1e0ff */
[----:B------:R-:W-:Y:S01]  /*0be0*/  IADD3.X R20, PT, PT, RZ, ~R11, RZ, P4, !PT ;  /* 0x8000000bff147210 */ /* 0x000fe200027fe4ff */
[----:B------:R-:W-:Y:S02]  /*0bf0*/  IMAD R13, R17, R8, R13 ;  /* 0x00000008110d7224 */ /* 0x000fe400078e020d */
[----:B------:R-:W-:-:S04]  /*0c00*/  IMAD.HI.U32 R18, R19, R21, RZ ;  /* 0x0000001513127227 */ /* 0x000fc800078e00ff */
[----:B------:R-:W-:-:S04]  /*0c10*/  IMAD.X R12, RZ, RZ, ~R13, P0 ;  /* 0x000000ffff0c7224 */ /* 0x000fc800000e0e0d */
[----:B------:R-:W-:-:S04]  /*0c20*/  IMAD.WIDE.U32 R18, P0, R19, R12, R18 ;  /* 0x0000000c13127225 */ /* 0x000fc80007800012 */
[C---:B------:R-:W-:Y:S02]  /*0c30*/  IMAD R13, R17.reuse, R12, RZ ;  /* 0x0000000c110d7224 */ /* 0x040fe400078e02ff */
[----:B------:R-:W-:-:S04]  /*0c40*/  IMAD.HI.U32 R18, P1, R17, R21, R18 ;  /* 0x0000001511127227 */ /* 0x000fc80007820012 */
[----:B------:R-:W-:Y:S01]  /*0c50*/  IMAD.HI.U32 R12, R17, R12, RZ ;  /* 0x0000000c110c7227 */ /* 0x000fe200078e00ff */
[----:B------:R-:W-:-:S03]  /*0c60*/  IADD3 R18, P2, PT, R13, R18, RZ ;  /* 0x000000120d127210 */ /* 0x000fc60007f5e0ff */
[----:B------:R-:W-:Y:S01]  /*0c70*/  IMAD.X R13, R12, 0x1, R17, P0 ;  /* 0x000000010c0d7824 */ /* 0x000fe200000e0611 */
[----:B------:R-:W-:Y:S01]  /*0c80*/  SEL R17, R20, R11, !P3 ;  /* 0x0000000b14117207 */ /* 0x000fe20005800000 */
[----:B------:R-:W-:-:S03]  /*0c90*/  IMAD.HI.U32 R12, R18, R15, RZ ;  /* 0x0000000f120c7227 */ /* 0x000fc600078e00ff */
[----:B------:R-:W-:Y:S01]  /*0ca0*/  IADD3.X R20, PT, PT, RZ, RZ, R13, P2, P1 ;  /* 0x000000ffff147210 */ /* 0x000fe200017e240d */
[----:B------:R-:W-:Y:S02]  /*0cb0*/  IMAD.MOV.U32 R13, RZ, RZ, RZ ;  /* 0x000000ffff0d7224 */ /* 0x000fe400078e00ff */
[----:B------:R-:W-:-:S04]  /*0cc0*/  IMAD.WIDE.U32 R12, R18, R17, R12 ;  /* 0x00000011120c7225 */ /* 0x000fc800078e000c */
[C---:B------:R-:W-:Y:S02]  /*0cd0*/  IMAD R19, R20.reuse, R17, RZ ;  /* 0x0000001114137224 */ /* 0x040fe400078e02ff */
[----:B------:R-:W-:-:S04]  /*0ce0*/  IMAD.HI.U32 R12, P0, R20, R15, R12 ;  /* 0x0000000f140c7227 */ /* 0x000fc8000780000c */
[----:B------:R-:W-:Y:S01]  /*0cf0*/  IMAD.HI.U32 R21, R20, R17, RZ ;  /* 0x0000001114157227 */ /* 0x000fe200078e00ff */
[----:B------:R-:W-:-:S04]  /*0d00*/  IADD3 R19, P1, PT, R19, R12, RZ ;  /* 0x0000000c13137210 */ /* 0x000fc80007f3e0ff */
[----:B------:R-:W-:Y:S01]  /*0d10*/  IADD3.X R21, PT, PT, R21, RZ, RZ, P0, !PT ;  /* 0x000000ff15157210 */ /* 0x000fe200007fe4ff */
[----:B------:R-:W-:-:S04]  /*0d20*/  IMAD.WIDE.U32 R12, R19, R8, RZ ;  /* 0x00000008130c7225 */ /* 0x000fc800078e00ff */
[----:B------:R-:W-:Y:S01]  /*0d30*/  IMAD.X R21, RZ, RZ, R21, P1 ;  /* 0x000000ffff157224 */ /* 0x000fe200008e0615 */
[----:B------:R-:W-:Y:S01]  /*0d40*/  IADD3 R23, P1, PT, -R12, R15, RZ ;  /* 0x0000000f0c177210 */ /* 0x000fe20007f3e1ff */
[----:B------:R-:W-:-:S03]  /*0d50*/  IMAD R13, R19, R9, R13 ;  /* 0x00000009130d7224 */ /* 0x000fc600078e020d */
[-C--:B------:R-:W-:Y:S01]  /*0d60*/  ISETP.GE.U32.AND P0, PT, R23, R8.reuse, PT ;  /* 0x000000081700720c */ /* 0x080fe20003f06070 */
[----:B------:R-:W-:-:S05]  /*0d70*/  IMAD R12, R21, R8, R13 ;  /* 0x00000008150c7224 */ /* 0x000fca00078e020d */
[----:B------:R-:W-:Y:S02]  /*0d80*/  IADD3.X R17, PT, PT, ~R12, R17, RZ, P1, !PT ;  /* 0x000000110c117210 */ /* 0x000fe40000ffe5ff */
[----:B------:R-:W-:Y:S02]  /*0d90*/  IADD3 R13, P1, PT, R23, -R8, RZ ;  /* 0x80000008170d7210 */ /* 0x000fe40007f3e0ff */
[----:B------:R-:W-:Y:S02]  /*0da0*/  ISETP.GE.U32.AND.EX P0, PT, R17, R9, PT, P0 ;  /* 0x000000091100720c */ /* 0x000fe40003f06100 */
[----:B------:R-:W-:Y:S01]  /*0db0*/  IADD3 R12, P2, PT, R19, 0x1, RZ ;  /* 0x00000001130c7810 */ /* 0x000fe20007f5e0ff */
[----:B------:R-:W-:Y:S01]  /*0dc0*/  IMAD.X R15, R17, 0x1, ~R9, P1 ;  /* 0x00000001110f7824 */ /* 0x000fe200008e0e09 */
[----:B------:R-:W-:Y:S02]  /*0dd0*/  SEL R13, R13, R23, P0 ;  /* 0x000000170d0d7207 */ /* 0x000fe40000000000 */
[----:B------:R-:W-:-:S02]  /*0de0*/  IADD3.X R18, PT, PT, RZ, R21, RZ, P2, !PT ;  /* 0x00000015ff127210 */ /* 0x000fc400017fe4ff */
[----:B------:R-:W-:Y:S02]  /*0df0*/  SEL R19, R12, R19, P0 ;  /* 0x000000130c137207 */ /* 0x000fe40000000000 */
[----:B------:R-:W-:Y:S02]  /*0e00*/  SEL R15, R15, R17, P0 ;  /* 0x000000110f0f7207 */ /* 0x000fe40000000000 */
[----:B------:R-:W-:Y:S02]  /*0e10*/  ISETP.GE.U32.AND P1, PT, R13, R8, PT ;  /* 0x000000080d00720c */ /* 0x000fe40003f26070 */
[----:B------:R-:W-:Y:S02]  /*0e20*/  SEL R12, R18, R21, P0 ;  /* 0x00000015120c7207 */ /* 0x000fe40000000000 */
[----:B------:R-:W-:Y:S02]  /*0e30*/  IADD3 R8, P2, PT, R19, 0x1, RZ ;  /* 0x0000000113087810 */ /* 0x000fe40007f5e0ff */
[----:B------:R-:W-:-:S02]  /*0e40*/  ISETP.GE.U32.AND.EX P0, PT, R15, R9, PT, P1 ;  /* 0x000000090f00720c */ /* 0x000fc40003f06110 */
[----:B------:R-:W-:Y:S01]  /*0e50*/  LOP3.LUT R15, R14, R11, RZ, 0x3c, !PT ;  /* 0x0000000b0e0f7212 */ /* 0x000fe200078e3cff */
[----:B------:R-:W-:Y:S01]  /*0e60*/  IMAD.X R9, RZ, RZ, R12, P2 ;  /* 0x000000ffff097224 */ /* 0x000fe200010e060c */
[----:B------:R-:W-:Y:S02]  /*0e70*/  SEL R8, R8, R19, P0 ;  /* 0x0000001308087207 */ /* 0x000fe40000000000 */
[----:B------:R-:W-:Y:S02]  /*0e80*/  ISETP.GE.AND P1, PT, R15, RZ, PT ;  /* 0x000000ff0f00720c */ /* 0x000fe40003f26270 */
[----:B------:R-:W-:Y:S02]  /*0e90*/  SEL R9, R9, R12, P0 ;  /* 0x0000000c09097207 */ /* 0x000fe40000000000 */
[----:B------:R-:W-:Y:S02]  /*0ea0*/  IADD3 R13, P2, PT, RZ, -R8, RZ ;  /* 0x80000008ff0d7210 */ /* 0x000fe40007f5e0ff */
[----:B------:R-:W-:-:S02]  /*0eb0*/  ISETP.NE.U32.AND P0, PT, R16, RZ, PT ;  /* 0x000000ff1000720c */ /* 0x000fc40003f05070 */
[-C--:B------:R-:W-:Y:S02]  /*0ec0*/  IADD3.X R12, PT, PT, RZ, ~R9.reuse, RZ, P2, !PT ;  /* 0x80000009ff0c7210 */ /* 0x080fe400017fe4ff */
[----:B------:R-:W-:Y:S01]  /*0ed0*/  SEL R8, R13, R8, !P1 ;  /* 0x000000080d087207 */ /* 0x000fe20004800000 */
[----:B------:R-:W-:Y:S01]  /*0ee0*/  HFMA2 R13, -RZ, RZ, 0, 0 ;  /* 0x00000000ff0d7431 */ /* 0x000fe200000001ff */
[----:B------:R-:W-:Y:S01]  /*0ef0*/  SEL R9, R12, R9, !P1 ;  /* 0x000000090c097207 */ /* 0x000fe20004800000 */
[----:B------:R-:W-:Y:S01]  /*0f00*/  IMAD.MOV.U32 R12, RZ, RZ, R0 ;  /* 0x000000ffff0c7224 */ /* 0x000fe200078e0000 */
[----:B------:R-:W-:-:S04]  /*0f10*/  ISETP.NE.AND.EX P0, PT, R14, RZ, PT, P0 ;  /* 0x000000ff0e00720c */ /* 0x000fc80003f05300 */
[----:B------:R-:W-:Y:S02]  /*0f20*/  SEL R8, R8, 0xffffffff, P0 ;  /* 0xffffffff08087807 */ /* 0x000fe40000000000 */
[----:B------:R-:W-:Y:S01]  /*0f30*/  SEL R9, R9, 0xffffffff, P0 ;  /* 0xffffffff09097807 */ /* 0x000fe20000000000 */
[----:B------:R-:W-:Y:S06]  /*0f40*/  RET.REL.NODEC R12 `(_Z18per_element_kernelPlS_S_ll) ;  /* 0xfffffff00c2c7950 */ /* 0x000fec0003c3ffff */
        .weak           $__internal_1_$__cuda_sm20_rem_s64
        .type           $__internal_1_$__cuda_sm20_rem_s64,@function
        .size           $__internal_1_$__cuda_sm20_rem_s64,(.L_x_25 - $__internal_1_$__cuda_sm20_rem_s64)
$__internal_1_$__cuda_sm20_rem_s64:
[----:B------:R-:W0:Y:S02]  /*0f50*/  LDCU.64 UR6, c[0x0][0x3a0] ;  /* 0x00007400ff0677ac */ /* 0x000e240008000a00 */
[----:B0-----:R-:W-:Y:S02]  /*0f60*/  UIADD3 UR4, UP1, UPT, URZ, -UR6, URZ ;  /* 0x80000006ff047290 */ /* 0x001fe4000ff3e0ff */
[----:B------:R-:W-:Y:S02]  /*0f70*/  UISETP.GE.AND UP0, UPT, UR7, URZ, UPT ;  /* 0x000000ff0700728c */ /* 0x000fe4000bf06270 */
[----:B------:R-:W-:Y:S02]  /*0f80*/  UIADD3.X UR5, UPT, UPT, URZ, ~UR7, URZ, UP1, !UPT ;  /* 0x80000007ff057290 */ /* 0x000fe40008ffe4ff */
[----:B------:R-:W-:Y:S02]  /*0f90*/  USEL UR4, UR4, UR6, !UP0 ;  /* 0x0000000604047287 */ /* 0x000fe4000c000000 */
[----:B------:R-:W-:-:S09]  /*0fa0*/  USEL UR5, UR5, UR7, !UP0 ;  /* 0x0000000705057287 */ /* 0x000fd2000c000000 */
[----:B------:R-:W0:Y:S08]  /*0fb0*/  I2F.U64.RP R14, UR4 ;  /* 0x00000004000e7d12 */ /* 0x000e300008309000 */
[----:B0-----:R-:W0:Y:S02]  /*0fc0*/  MUFU.RCP R14, R14 ;  /* 0x0000000e000e7308 */ /* 0x001e240000001000 */
[----:B0-----:R-:W-:-:S06]  /*0fd0*/  VIADD R8, R14, 0x1ffffffe ;  /* 0x1ffffffe0e087836 */ /* 0x001fcc0000000000 */
[----:B------:R-:W0:Y:S02]  /*0fe0*/  F2I.U64.TRUNC R8, R8 ;  /* 0x0000000800087311 */ /* 0x000e24000020d800 */
[----:B0-----:R-:W-:-:S04]  /*0ff0*/  IMAD.WIDE.U32 R12, R8, UR4, RZ ;  /* 0x00000004080c7c25 */ /* 0x001fc8000f8e00ff */
[----:B------:R-:W-:Y:S01]  /*1000*/  IMAD R13, R8, UR5, R13 ;  /* 0x00000005080d7c24 */ /* 0x000fe2000f8e020d */
[----:B------:R-:W-:-:S03]  /*1010*/  IADD3 R15, P0, PT, RZ, -R12, RZ ;  /* 0x8000000cff0f7210 */ /* 0x000fc60007f1e0ff */
[----:B------:R-:W-:Y:S02]  /*1020*/  IMAD R13, R9, UR4, R13 ;  /* 0x00000004090d7c24 */ /* 0x000fe4000f8e020d */
[----:B------:R-:W-:-:S03]  /*1030*/  IMAD.HI.U32 R12, R8, R15, RZ ;  /* 0x0000000f080c7227 */ /* 0x000fc600078e00ff */
[----:B------:R-:W-:Y:S01]  /*1040*/  IADD3.X R17, PT, PT, RZ, ~R13, RZ, P0, !PT ;  /* 0x8000000dff117210 */ /* 0x000fe200007fe4ff */
[----:B------:R-:W-:-:S04]  /*1050*/  IMAD.MOV.U32 R13, RZ, RZ, R8 ;  /* 0x000000ffff0d7224 */ /* 0x000fc800078e0008 */
[----:B------:R-:W-:-:S04]  /*1060*/  IMAD.WIDE.U32 R12, P0, R8, R17, R12 ;  /* 0x00000011080c7225 */ /* 0x000fc8000780000c */
[C---:B------:R-:W-:Y:S02]  /*1070*/  IMAD R19, R9.reuse, R17, RZ ;  /* 0x0000001109137224 */ /* 0x040fe400078e02ff */
[----:B------:R-:W-:-:S04]  /*1080*/  IMAD.HI.U32 R12, P1, R9, R15, R12 ;  /* 0x0000000f090c7227 */ /* 0x000fc8000782000c */
[----:B------:R-:W-:Y:S01]  /*1090*/  IMAD.HI.U32 R17, R9, R17, RZ ;  /* 0x0000001109117227 */ /* 0x000fe200078e00ff */
[----:B------:R-:W-:-:S04]  /*10a0*/  IADD3 R13, P2, PT, R19, R12, RZ ;  /* 0x0000000c130d7210 */ /* 0x000fc80007f5e0ff */
[----:B------:R-:W-:Y:S01]  /*10b0*/  IADD3.X R12, PT, PT, R17, R9, RZ, P0, !PT ;  /* 0x00000009110c7210 */ /* 0x000fe200007fe4ff */
[----:B------:R-:W-:-:S03]  /*10c0*/  IMAD.WIDE.U32 R8, R13, UR4, RZ ;  /* 0x000000040d087c25 */ /* 0x000fc6000f8e00ff */
[----:B------:R-:W-:Y:S01]  /*10d0*/  IADD3.X R15, PT, PT, RZ, RZ, R12, P2, P1 ;  /* 0x000000ffff0f7210 */ /* 0x000fe200017e240c */
[----:B------:R-:W-:Y:S01]  /*10e0*/  IMAD R12, R13, UR5, R9 ;  /* 0x000000050d0c7c24 */ /* 0x000fe2000f8e0209 */
[----:B------:R-:W-:Y:S02]  /*10f0*/  IADD3 R9, P0, PT, RZ, -R8, RZ ;  /* 0x80000008ff097210 */ /* 0x000fe40007f1e0ff */
[----:B------:R-:W-:Y:S01]  /*1100*/  ISETP.GE.AND P1, PT, R6, RZ, PT ;  /* 0x000000ff0600720c */ /* 0x000fe20003f26270 */
[----:B------:R-:W-:Y:S02]  /*1110*/  IMAD R8, R15, UR4, R12 ;  /* 0x000000040f087c24 */ /* 0x000fe4000f8e020c */
[----:B------:R-:W-:-:S04]  /*1120*/  IMAD.HI.U32 R12, R13, R9, RZ ;  /* 0x000000090d0c7227 */ /* 0x000fc800078e00ff */
[----:B------:R-:W-:Y:S01]  /*1130*/  IMAD.X R14, RZ, RZ, ~R8, P0 ;  /* 0x000000ffff0e7224 */ /* 0x000fe200000e0e08 */
[----:B------:R-:W-:-:S03]  /*1140*/  IADD3 R8, P4, PT, RZ, -R7, RZ ;  /* 0x80000007ff087210 */ /* 0x000fc60007f9e0ff */
[----:B------:R-:W-:Y:S01]  /*1150*/  IMAD.WIDE.U32 R12, P0, R13, R14, R12 ;  /* 0x0000000e0d0c7225 */ /* 0x000fe2000780000c */
[----:B------:R-:W-:Y:S02]  /*1160*/  SEL R7, R8, R7, !P1 ;  /* 0x0000000708077207 */ /* 0x000fe40004800000 */
[----:B------:R-:W-:Y:S01]  /*1170*/  IADD3.X R17, PT, PT, RZ, ~R6, RZ, P4, !PT ;  /* 0x80000006ff117210 */ /* 0x000fe200027fe4ff */
[----:B------:R-:W-:-:S03]  /*1180*/  IMAD.HI.U32 R12, P2, R15, R9, R12 ;  /* 0x000000090f0c7227 */ /* 0x000fc6000784000c */
[----:B------:R-:W-:Y:S01]  /*1190*/  SEL R17, R17, R6, !P1 ;  /* 0x0000000611117207 */ /* 0x000fe20004800000 */
[CC--:B------:R-:W-:Y:S02]  /*11a0*/  IMAD R9, R15.reuse, R14.reuse, RZ ;  /* 0x0000000e0f097224 */ /* 0x0c0fe400078e02ff */
[----:B------:R-:W-:-:S03]  /*11b0*/  IMAD.HI.U32 R14, R15, R14, RZ ;  /* 0x0000000e0f0e7227 */ /* 0x000fc600078e00ff */
[----:B------:R-:W-:Y:S01]  /*11c0*/  IADD3 R12, P3, PT, R9, R12, RZ ;  /* 0x0000000c090c7210 */ /* 0x000fe20007f7e0ff */
[----:B------:R-:W-:Y:S01]  /*11d0*/  IMAD.X R15, R14, 0x1, R15, P0 ;  /* 0x000000010e0f7824 */ /* 0x000fe200000e060f */
[----:B------:R-:W-:-:S03]  /*11e0*/  MOV R9, RZ ;  /* 0x000000ff00097202 */ /* 0x000fc60000000f00 */
[----:B------:R-:W-:Y:S01]  /*11f0*/  IMAD.HI.U32 R8, R12, R7, RZ ;  /* 0x000000070c087227 */ /* 0x000fe200078e00ff */
[----:B------:R-:W-:-:S03]  /*1200*/  IADD3.X R15, PT, PT, RZ, RZ, R15, P3, P2 ;  /* 0x000000ffff0f7210 */ /* 0x000fc60001fe440f */
[----:B------:R-:W-:-:S04]  /*1210*/  IMAD.WIDE.U32 R8, R12, R17, R8 ;  /* 0x000000110c087225 */ /* 0x000fc800078e0008 */
[C---:B------:R-:W-:Y:S02]  /*1220*/  IMAD R13, R15.reuse, R17, RZ ;  /* 0x000000110f0d7224 */ /* 0x040fe400078e02ff */
[----:B------:R-:W-:-:S04]  /*1230*/  IMAD.HI.U32 R8, P0, R15, R7, R8 ;  /* 0x000000070f087227 */ /* 0x000fc80007800008 */
[----:B------:R-:W-:Y:S01]  /*1240*/  IMAD.HI.U32 R6, R15, R17, RZ ;  /* 0x000000110f067227 */ /* 0x000fe200078e00ff */
[----:B------:R-:W-:-:S03]  /*1250*/  IADD3 R13, P2, PT, R13, R8, RZ ;  /* 0x000000080d0d7210 */ /* 0x000fc60007f5e0ff */
[----:B------:R-:W-:Y:S02]  /*1260*/  IMAD.X R6, RZ, RZ, R6, P0 ;  /* 0x000000ffff067224 */ /* 0x000fe400000e0606 */
[----:B------:R-:W-:-:S03]  /*1270*/  IMAD.WIDE.U32 R8, R13, UR4, RZ ;  /* 0x000000040d087c25 */ /* 0x000fc6000f8e00ff */
[----:B------:R-:W-:Y:S01]  /*1280*/  IADD3.X R6, PT, PT, RZ, R6, RZ, P2, !PT ;  /* 0x00000006ff067210 */ /* 0x000fe200017fe4ff */
[----:B------:R-:W-:Y:S01]  /*1290*/  IMAD R13, R13, UR5, R9 ;  /* 0x000000050d0d7c24 */ /* 0x000fe2000f8e0209 */
[----:B------:R-:W-:-:S03]  /*12a0*/  IADD3 R8, P2, PT, -R8, R7, RZ ;  /* 0x0000000708087210 */ /* 0x000fc60007f5e1ff */
[----:B------:R-:W-:Y:S01]  /*12b0*/  IMAD R6, R6, UR4, R13 ;  /* 0x0000000406067c24 */ /* 0x000fe2000f8e020d */
[----:B------:R-:W-:-:S03]  /*12c0*/  ISETP.GE.U32.AND P0, PT, R8, UR4, PT ;  /* 0x0000000408007c0c */ /* 0x000fc6000bf06070 */
[----:B------:R-:W-:Y:S01]  /*12d0*/  IMAD.X R9, R17, 0x1, ~R6, P2 ;  /* 0x0000000111097824 */ /* 0x000fe200010e0e06 */
[----:B------:R-:W-:-:S04]  /*12e0*/  IADD3 R7, P2, PT, R8, -UR4, RZ ;  /* 0x8000000408077c10 */ /* 0x000fc8000ff5e0ff */
[C---:B------:R-:W-:Y:S02]  /*12f0*/  ISETP.GE.U32.AND.EX P0, PT, R9.reuse, UR5, PT, P0 ;  /* 0x0000000509007c0c */ /* 0x040fe4000bf06100 */
[----:B------:R-:W-:Y:S02]  /*1300*/  IADD3.X R6, PT, PT, R9, ~UR5, RZ, P2, !PT ;  /* 0x8000000509067c10 */ /* 0x000fe400097fe4ff */
[----:B------:R-:W-:Y:S02]  /*1310*/  SEL R7, R7, R8, P0 ;  /* 0x0000000807077207 */ /* 0x000fe40000000000 */
[----:B------:R-:W-:Y:S02]  /*1320*/  SEL R6, R6, R9, P0 ;  /* 0x0000000906067207 */ /* 0x000fe40000000000 */
[C---:B------:R-:W-:Y:S02]  /*1330*/  ISETP.GE.U32.AND P0, PT, R7.reuse, UR4, PT ;  /* 0x0000000407007c0c */ /* 0x040fe4000bf06070 */
[----:B------:R-:W-:-:S02]  /*1340*/  IADD3 R8, P2, PT, R7, -UR4, RZ ;  /* 0x8000000407087c10 */ /* 0x000fc4000ff5e0ff */
[C---:B------:R-:W-:Y:S02]  /*1350*/  ISETP.GE.U32.AND.EX P0, PT, R6.reuse, UR5, PT, P0 ;  /* 0x0000000506007c0c */ /* 0x040fe4000bf06100 */
[----:B------:R-:W-:Y:S02]  /*1360*/  IADD3.X R9, PT, PT, R6, ~UR5, RZ, P2, !PT ;  /* 0x8000000506097c10 */ /* 0x000fe400097fe4ff */
[----:B------:R-:W-:Y:S02]  /*1370*/  SEL R8, R8, R7, P0 ;  /* 0x0000000708087207 */ /* 0x000fe40000000000 */
[----:B------:R-:W-:Y:S02]  /*1380*/  SEL R9, R9, R6, P0 ;  /* 0x0000000609097207 */ /* 0x000fe40000000000 */
[----:B------:R-:W-:Y:S02]  /*1390*/  IADD3 R7, P2, PT, RZ, -R8, RZ ;  /* 0x80000008ff077210 */ /* 0x000fe40007f5e0ff */
[----:B------:R-:W-:-:S02]  /*13a0*/  ISETP.NE.U32.AND P0, PT, RZ, UR6, PT ;  /* 0x00000006ff007c0c */ /* 0x000fc4000bf05070 */
[-C--:B------:R-:W-:Y:S02]  /*13b0*/  IADD3.X R6, PT, PT, RZ, ~R9.reuse, RZ, P2, !PT ;  /* 0x80000009ff067210 */ /* 0x080fe400017fe4ff */
[----:B------:R-:W-:Y:S01]  /*13c0*/  SEL R8, R7, R8, !P1 ;  /* 0x0000000807087207 */ /* 0x000fe20004800000 */
[----:B------:R-:W-:Y:S01]  /*13d0*/  HFMA2 R7, -RZ, RZ, 0, 0 ;  /* 0x00000000ff077431 */ /* 0x000fe200000001ff */
[----:B------:R-:W-:Y:S01]  /*13e0*/  SEL R9, R6, R9, !P1 ;  /* 0x0000000906097207 */ /* 0x000fe20004800000 */
[----:B------:R-:W-:Y:S01]  /*13f0*/  IMAD.MOV.U32 R6, RZ, RZ, R0 ;  /* 0x000000ffff067224 */ /* 0x000fe200078e0000 */
[----:B------:R-:W-:-:S04]  /*1400*/  ISETP.NE.AND.EX P0, PT, RZ, UR7, PT, P0 ;  /* 0x00000007ff007c0c */ /* 0x000fc8000bf05300 */
[----:B------:R-:W-:Y:S02]  /*1410*/  SEL R8, R8, 0xffffffff, P0 ;  /* 0xffffffff08087807 */ /* 0x000fe40000000000 */
[----:B------:R-:W-:Y:S01]  /*1420*/  SEL R9, R9, 0xffffffff, P0 ;  /* 0xffffffff09097807 */ /* 0x000fe20000000000 */
[----:B------:R-:W-:Y:S06]  /*1430*/  RET.REL.NODEC R6 `(_Z18per_element_kernelPlS_S_ll) ;  /* 0xffffffe806f07950 */ /* 0x000fec0003c3ffff */
.L_x_9:
[----:B------:R-:W-:-:S00]  /*1440*/  BRA `(.L_x_9) ;  /* 0xfffffffc00fc7947 */ /* 0x000fc0000383ffff */
[----:B------:R-:W-:-:S00]  /*1450*/  NOP ;  /* 0x0000000000007918 */ /* 0x000fc00000000000 */
        /* <DEDUP_REMOVED lines=10> */
.L_x_25:


//--------------------- .text._Z20per_column_AB_kernelPlS_S_ll --------------------------
	.section	.text._Z20per_column_AB_kernelPlS_S_ll,"ax",@progbits
	.align	128
        .global         _Z20per_column_AB_kernelPlS_S_ll
        .type           _Z20per_column_AB_kernelPlS_S_ll,@function
        .size           _Z20per_column_AB_kernelPlS_S_ll,(.L_x_27 - _Z20per_column_AB_kernelPlS_S_ll)
        .other          _Z20per_column_AB_kernelPlS_S_ll,@"STO_CUDA_ENTRY STV_DEFAULT"
_Z20per_column_AB_kernelPlS_S_ll:
.text._Z20per_column_AB_kernelPlS_S_ll:
[----:B------:R-:W-:Y:S01]  /*0000*/  LDC R1, c[0x0][0x37c] ;  /* 0x0000df00ff017b82 */ /* 0x000fe20000000800 */
[----:B------:R-:W0:Y:S07]  /*0010*/  S2R R0, SR_TID.Y ;  /* 0x0000000000007919 */ /* 0x000e2e0000002200 */
[----:B------:R-:W1:Y:S01]  /*0020*/  LDC.64 R4, c[0x0][0x398] ;  /* 0x0000e600ff047b82 */ /* 0x000e620000000a00 */
[----:B------:R-:W0:Y:S07]  /*0030*/  S2R R3, SR_TID.X ;  /* 0x0000000000037919 */ /* 0x000e2e0000002100 */
[----:B------:R-:W2:Y:S01]  /*0040*/  LDC.64 R14, c[0x0][0x3a0] ;  /* 0x0000e800ff0e7b82 */ /* 0x000ea20000000a00 */
[----:B-1----:R-:W-:-:S02]  /*0050*/  ISETP.GE.U32.AND P1, PT, R4, 0x1, PT ;  /* 0x000000010400780c */ /* 0x002fc40003f26070 */
[----:B0-----:R-:W-:-:S04]  /*0060*/  ISETP.GT.U32.AND P0, PT, R0, R3, PT ;  /* 0x000000030000720c */ /* 0x001fc80003f04070 */
[----:B------:R-:W-:-:S04]  /*0070*/  ISETP.GT.AND.EX P0, PT, RZ, RZ, PT, P0 ;  /* 0x000000ffff00720c */ /* 0x000fc80003f04300 */
[----:B------:R-:W-:Y:S02]  /*0080*/  SEL R3, R0, R3, P0 ;  /* 0x0000000300037207 */ /* 0x000fe40000000000 */
[----:B------:R-:W-:Y:S02]  /*0090*/  ISETP.GE.AND.EX P0, PT, R5, RZ, PT, P1 ;  /* 0x000000ff0500720c */ /* 0x000fe40003f06310 */
[----:B--2---:R-:W-:-:S04]  /*00a0*/  ISETP.GE.U32.AND P1, PT, R3, R14, PT ;  /* 0x0000000e0300720c */ /* 0x004fc80003f26070 */
[----:B------:R-:W-:-:S13]  /*00b0*/  ISETP.GE.OR.EX P0, PT, RZ, R15, !P0, P1 ;  /* 0x0000000fff00720c */ /* 0x000fda0004706710 */
[----:B------:R-:W-:Y:S05]  /*00c0*/  @P0 EXIT ;  /* 0x000000000000094d */ /* 0x000fea0003800000 */
[----:B------:R-:W-:Y:S01]  /*00d0*/  LOP3.LUT R0, R4, 0xfffffff8, RZ, 0xc0, !PT ;  /* 0xfffffff804007812 */ /* 0x000fe200078ec0ff */
[----:B------:R-:W0:Y:S01]  /*00e0*/  LDCU.64 UR8, c[0x0][0x358] ;  /* 0x00006b00ff0877ac */ /* 0x000e220008000a00 */
[----:B------:R-:W-:Y:S02]  /*00f0*/  LOP3.LUT R2, R5, 0x7fffffff, RZ, 0xc0, !PT ;  /* 0x7fffffff05027812 */ /* 0x000fe400078ec0ff */
[C-C-:B------:R-:W-:Y:S01]  /*0100*/  SHF.L.U64.HI R3, R14.reuse, 0x6, R15.reuse ;  /* 0x000000060e037819 */ /* 0x140fe2000001020f */
[----:B------:R-:W-:Y:S01]  /*0110*/  UMOV UR4, URZ ;  /* 0x000000ff00047c82 */ /* 0x000fe20008000000 */
[----:B------:R-:W-:Y:S01]  /*0120*/  SHF.L.U64.HI R4, R14, 0x3, R15 ;  /* 0x000000030e047819 */ /* 0x000fe2000001020f */
[----:B------:R-:W-:-:S06]  /*0130*/  UMOV UR5, URZ ;  /* 0x000000ff00057c82 */ /* 0x000fcc0008000000 */
.L_x_15:
[----:B-123--:R-:W1:Y:S01]  /*0140*/  S2R R18, SR_TID.Y ;  /* 0x0000000000127919 */ /* 0x00ee620000002200 */
[----:B------:R-:W2:Y:S01]  /*0150*/  LDC.64 R12, c[0x0][0x3a0] ;  /* 0x0000e800ff0c7b82 */ /* 0x000ea20000000a00 */
[----:B------:R-:W3:Y:S01]  /*0160*/  LDCU.64 UR12, c[0x0][0x398] ;  /* 0x00007300ff0c77ac */ /* 0x000ee20008000a00 */
[----:B------:R-:W-:Y:S01]  /*0170*/  HFMA2 R19, -RZ, RZ, 0, 0 ;  /* 0x00000000ff137431 */ /* 0x000fe200000001ff */
[----:B----4-:R-:W4:Y:S01]  /*0180*/  S2R R8, SR_TID.X ;  /* 0x0000000000087919 */ /* 0x010f220000002100 */
[----:B------:R-:W-:Y:S01]  /*0190*/  MOV R9, RZ ;  /* 0x000000ff00097202 */ /* 0x000fe20000000f00 */
[----:B------:R-:W5:Y:S01]  /*01a0*/  LDCU.64 UR6, c[0x0][0x380] ;  /* 0x00007000ff0677ac */ /* 0x000f620008000a00 */
[----:B---3--:R-:W-:-:S04]  /*01b0*/  UISETP.GE.U32.AND UP1, UPT, UR12, 0x8, UPT ;  /* 0x000000080c00788c */ /* 0x008fc8000bf26070 */
[----:B------:R-:W-:Y:S01]  /*01c0*/  UISETP.GE.U32.AND.EX UP1, UPT, UR13, URZ, UPT, UP1 ;  /* 0x000000ff0d00728c */ /* 0x000fe2000bf26110 */
[----:B--2---:R-:W-:-:S04]  /*01d0*/  IMAD R10, R12, UR5, RZ ;  /* 0x000000050c0a7c24 */ /* 0x004fc8000f8e02ff */
[----:B------:R-:W-:Y:S02]  /*01e0*/  IMAD R5, R13, UR4, R10 ;  /* 0x000000040d057c24 */ /* 0x000fe4000f8e020a */
[----:B-1----:R-:W-:-:S04]  /*01f0*/  IMAD.WIDE.U32 R6, R12, UR4, R18 ;  /* 0x000000040c067c25 */ /* 0x002fc8000f8e0012 */
[----:B------:R-:W-:Y:S02]  /*0200*/  IMAD.IADD R7, R7, 0x1, R5 ;  /* 0x0000000107077824 */ /* 0x000fe400078e0205 */
[----:B----4-:R-:W-:Y:S01]  /*0210*/  IMAD.WIDE.U32 R16, R12, UR4, R8 ;  /* 0x000000040c107c25 */ /* 0x010fe2000f8e0008 */
[----:B------:R-:W-:-:S03]  /*0220*/  UIADD3 UR4, UP0, UPT, UR4, 0x1, URZ ;  /* 0x0000000104047890 */ /* 0x000fc6000ff1e0ff */
[-C--:B------:R-:W-:Y:S01]  /*0230*/  IMAD R7, R7, R12.reuse, RZ ;  /* 0x0000000c07077224 */ /* 0x080fe200078e02ff */
[----:B------:R-:W-:Y:S01]  /*0240*/  IADD3 R5, PT, PT, R5, R17, RZ ;  /* 0x0000001105057210 */ /* 0x000fe20007ffe0ff */
[----:B------:R-:W-:Y:S01]  /*0250*/  IMAD.WIDE.U32 R8, R6, R12, R8 ;  /* 0x0000000c06087225 */ /* 0x000fe200078e0008 */
[----:B-----5:R-:W-:Y:S01]  /*0260*/  LEA R10, P0, R16, UR6, 0x3 ;  /* 0x00000006100a7c11 */ /* 0x020fe2000f8018ff */
[----:B------:R-:W-:Y:S02]  /*0270*/  UIADD3.X UR5, UPT, UPT, URZ, UR5, URZ, UP0, !UPT ;  /* 0x00000005ff057290 */ /* 0x000fe400087fe4ff */
[----:B------:R-:W-:Y:S01]  /*0280*/  IMAD R15, R6, R13, R7 ;  /* 0x0000000d060f7224 */ /* 0x000fe200078e0207 */
[----:B------:R-:W-:Y:S01]  /*0290*/  UISETP.NE.U32.AND UP0, UPT, UR4, UR12, UPT ;  /* 0x0000000c0400728c */ /* 0x000fe2000bf05070 */
[----:B------:R-:W-:Y:S02]  /*02a0*/  LEA.HI.X R11, R16, UR7, R5, 0x3, P0 ;  /* 0x00000007100b7c11 */ /* 0x000fe400080f1c05 */
[----:B------:R-:W-:-:S02]  /*02b0*/  CS2R R6, SRZ ;  /* 0x0000000000067805 */ /* 0x000fc4000001ff00 */
[----:B------:R-:W-:Y:S01]  /*02c0*/  IADD3 R5, PT, PT, R9, R15, RZ ;  /* 0x0000000f09057210 */ /* 0x000fe20007ffe0ff */
[----:B------:R-:W-:Y:S01]  /*02d0*/  UISETP.NE.AND.EX UP0, UPT, UR5, UR13, UPT, UP0 ;  /* 0x0000000d0500728c */ /* 0x000fe2000bf05300 */
[----:B------:R-:W-:Y:S10]  /*02e0*/  BRA.U !UP1, `(.L_x_10) ;  /* 0x0000000509987547 */ /* 0x000ff4000b800000 */
[----:B------:R-:W1:Y:S01]  /*02f0*/  LDCU.64 UR6, c[0x0][0x398] ;  /* 0x00007300ff0677ac */ /* 0x000e620008000a00 */
[----:B------:R-:W2:Y:S01]  /*0300*/  LDC.64 R16, c[0x0][0x390] ;  /* 0x0000e400ff107b82 */ /* 0x000ea20000000a00 */
[----:B------:R-:W-:Y:S01]  /*0310*/  IMAD.MOV.U32 R24, RZ, RZ, R0 ;  /* 0x000000ffff187224 */ /* 0x000fe200078e0000 */
[----:B------:R-:W-:Y:S01]  /*0320*/  MOV R15, R2 ;  /* 0x00000002000f7202 */ /* 0x000fe20000000f00 */
[----:B------:R-:W3:Y:S01]  /*0330*/  LDCU.64 UR10, c[0x0][0x388] ;  /* 0x00007100ff0a77ac */ /* 0x000ee20008000a00 */
[----:B-1----:R-:W-:Y:S02]  /*0340*/  USHF.L.U64.HI UR7, UR6, 0x3, UR7 ;  /* 0x0000000306077899 */ /* 0x002fe40008010207 */
[----:B------:R-:W-:Y:S01]  /*0350*/  USHF.L.U32 UR6, UR6, 0x3, URZ ;  /* 0x0000000306067899 */ /* 0x000fe200080006ff */
[----:B---3--:R-:W-:-:S03]  /*0360*/  LEA R6, P0, R18, UR10, 0x3 ;  /* 0x0000000a12067c11 */ /* 0x008fc6000f8018ff */
[C---:B------:R-:W-:Y:S02]  /*0370*/  IMAD R20, R8.reuse, UR7, RZ ;  /* 0x0000000708147c24 */ /* 0x040fe4000f8e02ff */
[----:B--2---:R-:W-:Y:S01]  /*0380*/  IMAD.WIDE.U32 R16, R8, UR6, R16 ;  /* 0x0000000608107c25 */ /* 0x004fe2000f8e0010 */
[----:B------:R-:W-:-:S03]  /*0390*/  LEA.HI.X R7, R18, UR11, RZ, 0x3, P0 ;  /* 0x0000000b12077c11 */ /* 0x000fc600080f1cff */
[----:B------:R-:W-:Y:S01]  /*03a0*/  IMAD R21, R5, UR6, R20 ;  /* 0x0000000605157c24 */ /* 0x000fe2000f8e0214 */
[----:B------:R-:W-:-:S04]  /*03b0*/  IADD3 R20, P1, PT, R16, 0x20, RZ ;  /* 0x0000002010147810 */ /* 0x000fc80007f3e0ff */
[----:B------:R-:W-:-:S09]  /*03c0*/  IADD3.X R21, PT, PT, R17, R21, RZ, P1, !PT ;  /* 0x0000001511157210 */ /* 0x000fd20000ffe4ff */
.L_x_11:
[----:B01----:R-:W2:Y:S04]  /*03d0*/  LDG.E.64 R16, desc[UR8][R10.64] ;  /* 0x000000080a107981 */ /* 0x003ea8000c1e1b00 */
[----:B------:R-:W2:Y:S01]  /*03e0*/  LDG.E.64 R26, desc[UR8][R6.64] ;  /* 0x00000008061a7981 */ /* 0x000ea2000c1e1b00 */
[----:B------:R-:W-:Y:S02]  /*03f0*/  IMAD.SHL.U32 R25, R14, 0x8, RZ ;  /* 0x000000080e197824 */ /* 0x000fe400078e00ff */
[----:B------:R-:W-:Y:S02]  /*0400*/  IMAD.MOV.U32 R18, RZ, RZ, R20 ;  /* 0x000000ffff127224 */ /* 0x000fe400078e0014 */
[----:B--2---:R-:W-:-:S04]  /*0410*/  IMAD R19, R27, R16, RZ ;  /* 0x000000101b137224 */ /* 0x004fc800078e02ff */
[----:B------:R-:W-:Y:S02]  /*0420*/  IMAD R19, R17, R26, R19 ;  /* 0x0000001a11137224 */ /* 0x000fe400078e0213 */
[----:B------:R-:W-:Y:S01]  /*0430*/  IMAD.WIDE.U32 R26, R26, R16, RZ ;  /* 0x000000101a1a7225 */ /* 0x000fe200078e00ff */
[----:B------:R-:W-:-:S04]  /*0440*/  IADD3 R16, P0, PT, R6, R25, RZ ;  /* 0x0000001906107210 */ /* 0x000fc80007f1e0ff */
[----:B------:R-:W-:Y:S02]  /*0450*/  IADD3 R27, PT, PT, R27, R19, RZ ;  /* 0x000000131b1b7210 */ /* 0x000fe40007ffe0ff */
[----:B------:R-:W-:Y:S02]  /*0460*/  MOV R19, R21 ;  /* 0x0000001500137202 */ /* 0x000fe40000000f00 */
[----:B------:R-:W-:-:S03]  /*0470*/  IADD3.X R17, PT, PT, R7, R4, RZ, P0, !PT ;  /* 0x0000000407117210 */ /* 0x000fc600007fe4ff */
[----:B------:R0:W-:Y:S04]  /*0480*/  STG.E.64 desc[UR8][R18.64+-0x20], R26 ;  /* 0xffffe01a12007986 */ /* 0x0001e8000c101b08 */
[----:B------:R-:W2:Y:S04]  /*0490*/  LDG.E.64 R20, desc[UR8][R16.64] ;  /* 0x0000000810147981 */ /* 0x000ea8000c1e1b00 */
[----:B------:R-:W2:Y:S02]  /*04a0*/  LDG.E.64 R22, desc[UR8][R10.64] ;  /* 0x000000080a167981 */ /* 0x000ea4000c1e1b00 */
[----:B--2---:R-:W-:-:S04]  /*04b0*/  IMAD R21, R21, R22, RZ ;  /* 0x0000001615157224 */ /* 0x004fc800078e02ff */
[----:B------:R-:W-:Y:S02]  /*04c0*/  IMAD R23, R23, R20, R21 ;  /* 0x0000001417177224 */ /* 0x000fe400078e0215 */
[----:B------:R-:W-:Y:S01]  /*04d0*/  IMAD.WIDE.U32 R20, R20, R22, RZ ;  /* 0x0000001614147225 */ /* 0x000fe200078e00ff */
[----:B------:R-:W-:-:S04]  /*04e0*/  IADD3 R22, P0, PT, R16, R25, RZ ;  /* 0x0000001910167210 */ /* 0x000fc80007f1e0ff */
[----:B------:R-:W-:Y:S01]  /*04f0*/  IADD3 R29, PT, PT, R21, R23, RZ ;  /* 0x00000017151d7210 */ /* 0x000fe20007ffe0ff */
[----:B------:R-:W-:Y:S01]  /*0500*/  IMAD.X R23, R17, 0x1, R4, P0 ;  /* 0x0000000111177824 */ /* 0x000fe200000e0604 */
[----:B------:R-:W-:-:S05]  /*0510*/  MOV R28, R20 ;  /* 0x00000014001c7202 */ /* 0x000fca0000000f00 */
[----:B------:R1:W-:Y:S04]  /*0520*/  STG.E.64 desc[UR8][R18.64+-0x18], R28 ;  /* 0xffffe81c12007986 */ /* 0x0003e8000c101b08 */
[----:B------:R-:W2:Y:S04]  /*0530*/  LDG.E.64 R20, desc[UR8][R22.64] ;  /* 0x0000000816147981 */ /* 0x000ea8000c1e1b00 */
[----:B------:R-:W2:Y:S02]  /*0540*/  LDG.E.64 R16, desc[UR8][R10.64] ;  /* 0x000000080a107981 */ /* 0x000ea4000c1e1b00 */
[----:B--2---:R-:W-:-:S04]  /*0550*/  IMAD R21, R21, R16, RZ ;  /* 0x0000001015157224 */ /* 0x004fc800078e02ff */
[----:B------:R-:W-:Y:S02]  /*0560*/  IMAD R21, R17, R20, R21 ;  /* 0x0000001411157224 */ /* 0x000fe400078e0215 */
[----:B------:R-:W-:Y:S01]  /*0570*/  IMAD.WIDE.U32 R16, R20, R16, RZ ;  /* 0x0000001014107225 */ /* 0x000fe200078e00ff */
[----:B------:R-:W-:-:S04]  /*0580*/  IADD3 R20, P0, PT, R22, R25, RZ ;  /* 0x0000001916147210 */ /* 0x000fc80007f1e0ff */
[----:B0-----:R-:W-:Y:S01]  /*0590*/  IADD3 R27, PT, PT, R17, R21, RZ ;  /* 0x00000015111b7210 */ /* 0x001fe20007ffe0ff */
        /* <DEDUP_REMOVED lines=9> */
[----:B-1----:R-:W-:Y:S01]  /*0630*/  IADD3 R29, PT, PT, R17, R23, RZ ;  /* 0x00000017111d7210 */ /* 0x002fe20007ffe0ff */
[----:B------:R-:W-:Y:S01]  /*0640*/  IMAD.X R23, R21, 0x1, R4, P0 ;  /* 0x0000000115177824 */ /* 0x000fe200000e0604 */
[----:B------:R-:W-:-:S05]  /*0650*/  MOV R28, R16 ;  /* 0x00000010001c7202 */ /* 0x000fca0000000f00 */
[----:B------:R-:W-:Y:S04]  /*0660*/  STG.E.64 desc[UR8][R18.64+-0x8], R28 ;  /* 0xfffff81c12007986 */ /* 0x000fe8000c101b08 */
        /* <DEDUP_REMOVED lines=17> */
[----:B------:R-:W-:-:S04]  /*0780*/  IMAD.X R23, R21, 0x1, R4, P0 ;  /* 0x0000000115177824 */ /* 0x000fc800000e0604 */
[----:B------:R1:W-:Y:S04]  /*0790*/  STG.E.64 desc[UR8][R18.64+0x8], R16 ;  /* 0x0000081012007986 */ /* 0x0003e8000c101b08 */
[----:B0-----:R-:W2:Y:S04]  /*07a0*/  LDG.E.64 R26, desc[UR8][R22.64] ;  /* 0x00000008161a7981 */ /* 0x001ea8000c1e1b00 */
[----:B------:R-:W2:Y:S01]  /*07b0*/  LDG.E.64 R20, desc[UR8][R10.64] ;  /* 0x000000080a147981 */ /* 0x000ea2000c1e1b00 */
[----:B------:R-:W-:-:S04]  /*07c0*/  IADD3 R28, P0, PT, R22, R25, RZ ;  /* 0x00000019161c7210 */ /* 0x000fc80007f1e0ff */
[----:B------:R-:W-:Y:S01]  /*07d0*/  IADD3.X R29, PT, PT, R23, R4, RZ, P0, !PT ;  /* 0x00000004171d7210 */ /* 0x000fe200007fe4ff */
[----:B--2---:R-:W-:-:S04]  /*07e0*/  IMAD R25, R27, R20, RZ ;  /* 0x000000141b197224 */ /* 0x004fc800078e02ff */
[----:B------:R-:W-:Y:S02]  /*07f0*/  IMAD R25, R21, R26, R25 ;  /* 0x0000001a15197224 */ /* 0x000fe400078e0219 */
[----:B------:R-:W-:-:S05]  /*0800*/  IMAD.WIDE.U32 R20, R26, R20, RZ ;  /* 0x000000141a147225 */ /* 0x000fca00078e00ff */
[----:B------:R-:W-:-:S05]  /*0810*/  IADD3 R21, PT, PT, R21, R25, RZ ;  /* 0x0000001915157210 */ /* 0x000fca0007ffe0ff */
[----:B------:R0:W-:Y:S04]  /*0820*/  STG.E.64 desc[UR8][R18.64+0x10], R20 ;  /* 0x0000101412007986 */ /* 0x0001e8000c101b08 */
[----:B------:R-:W2:Y:S04]  /*0830*/  LDG.E.64 R28, desc[UR8][R28.64] ;  /* 0x000000081c1c7981 */ /* 0x000ea8000c1e1b00 */
[----:B-1----:R-:W2:Y:S01]  /*0840*/  LDG.E.64 R16, desc[UR8][R10.64] ;  /* 0x000000080a107981 */ /* 0x002ea2000c1e1b00 */
[----:B------:R-:W-:Y:S02]  /*0850*/  IADD3 R24, P0, PT, R24, -0x8, RZ ;  /* 0xfffffff818187810 */ /* 0x000fe40007f1e0ff */
[----:B------:R-:W-:-:S02]  /*0860*/  LEA R6, P2, R14, R6, 0x6 ;  /* 0x000000060e067211 */ /* 0x000fc400078430ff */
[----:B------:R-:W-:Y:S02]  /*0870*/  IADD3.X R15, PT, PT, R15, -0x1, RZ, P0, !PT ;  /* 0xffffffff0f0f7810 */ /* 0x000fe400007fe4ff */
[----:B------:R-:W-:Y:S02]  /*0880*/  ISETP.NE.U32.AND P0, PT, R24, RZ, PT ;  /* 0x000000ff1800720c */ /* 0x000fe40003f05070 */
[----:B0-----:R-:W-:Y:S02]  /*0890*/  IADD3 R20, P1, PT, R18, 0x40, RZ ;  /* 0x0000004012147810 */ /* 0x001fe40007f3e0ff */
[----:B------:R-:W-:Y:S02]  /*08a0*/  ISETP.NE.AND.EX P0, PT, R15, RZ, PT, P0 ;  /* 0x000000ff0f00720c */ /* 0x000fe40003f05300 */
[----:B------:R-:W-:Y:S02]  /*08b0*/  IADD3.X R21, PT, PT, RZ, R19, RZ, P1, !PT ;  /* 0x00000013ff157210 */ /* 0x000fe40000ffe4ff */
[----:B------:R-:W-:Y:S01]  /*08c0*/  IADD3.X R7, PT, PT, R7, R3, RZ, P2, !PT ;  /* 0x0000000307077210 */ /* 0x000fe200017fe4ff */
[----:B--2---:R-:W-:-:S04]  /*08d0*/  IMAD R23, R29, R16, RZ ;  /* 0x000000101d177224 */ /* 0x004fc800078e02ff */
[----:B------:R-:W-:Y:S02]  /*08e0*/  IMAD R23, R17, R28, R23 ;  /* 0x0000001c11177224 */ /* 0x000fe400078e0217 */
[----:B------:R-:W-:-:S04]  /*08f0*/  IMAD.WIDE.U32 R16, R28, R16, RZ ;  /* 0x000000101c107225 */ /* 0x000fc800078e00ff */
[----:B------:R-:W-:-:S05]  /*0900*/  IMAD.IADD R17, R17, 0x1, R23 ;  /* 0x0000000111117824 */ /* 0x000fca00078e0217 */
[----:B------:R1:W-:Y:S01]  /*0910*/  STG.E.64 desc[UR8][R18.64+0x18], R16 ;  /* 0x0000181012007986 */ /* 0x0003e2000c101b08 */
[----:B------:R-:W-:Y:S05]  /*0920*/  @P0 BRA `(.L_x_11) ;  /* 0xfffffff800a80947 */ /* 0x000fea000383ffff */
[----:B------:R-:W-:Y:S01]  /*0930*/  IMAD.MOV.U32 R6, RZ, RZ, R0 ;  /* 0x000000ffff067224 */ /* 0x000fe200078e0000 */
[----:B------:R-:W-:-:S07]  /*0940*/  MOV R7, R2 ;  /* 0x0000000200077202 */ /* 0x000fce0000000f00 */
.L_x_10:
[----:B------:R-:W2:Y:S02]  /*0950*/  LDCU UR7, c[0x0][0x398] ;  /* 0x00007300ff0777ac */ /* 0x000ea40008000800 */
[----:B--2---:R-:W-:-:S04]  /*0960*/  ULOP3.LUT UR6, UR7, 0x7, URZ, 0xc0, !UPT ;  /* 0x0000000707067892 */ /* 0x004fc8000f8ec0ff */
[----:B------:R-:W-:-:S04]  /*0970*/  UISETP.NE.U32.AND UP1, UPT, UR6, URZ, UPT ;  /* 0x000000ff0600728c */ /* 0x000fc8000bf25070 */
[----:B------:R-:W-:-:S09]  /*0980*/  UISETP.NE.AND.EX UP1, UPT, URZ, URZ, UPT, UP1 ;  /* 0x000000ffff00728c */ /* 0x000fd2000bf25310 */
[----:B------:R-:W-:Y:S05]  /*0990*/  BRA.U !UP1, `(.L_x_12) ;  /* 0x0000000909047547 */ /* 0x000fea000b800000 */
[----:B------:R-:W-:Y:S02]  /*09a0*/  UIADD3 UR6, UP1, UPT, UR6, -0x1, URZ ;  /* 0xffffffff06067890 */ /* 0x000fe4000ff3e0ff */
[----:B------:R-:W-:Y:S02]  /*09b0*/  ULOP3.LUT UR7, UR7, 0x3, URZ, 0xc0, !UPT ;  /* 0x0000000307077892 */ /* 0x000fe4000f8ec0ff */
[----:B------:R-:W-:Y:S02]  /*09c0*/  UIADD3.X UR10, UPT, UPT, URZ, -0x1, URZ, UP1, !UPT ;  /* 0xffffffffff0a7890 */ /* 0x000fe40008ffe4ff */
[----:B------:R-:W-:Y:S02]  /*09d0*/  UISETP.GE.U32.AND UP2, UPT, UR6, 0x3, UPT ;  /* 0x000000030600788c */ /* 0x000fe4000bf46070 */
[----:B------:R-:W-:Y:S02]  /*09e0*/  UISETP.NE.U32.AND UP1, UPT, UR7, URZ, UPT ;  /* 0x000000ff0700728c */ /* 0x000fe4000bf25070 */
[----:B------:R-:W-:-:S02]  /*09f0*/  UISETP.GE.U32.AND.EX UP2, UPT, UR10, URZ, UPT, UP2 ;  /* 0x000000ff0a00728c */ /* 0x000fc4000bf46120 */
[----:B------:R-:W-:-:S07]  /*0a00*/  UISETP.NE.AND.EX UP1, UPT, URZ, URZ, UPT, UP1 ;  /* 0x000000ffff00728c */ /* 0x000fce000bf25310 */
[----:B------:R-:W-:Y:S05]  /*0a10*/  BRA.U !UP2, `(.L_x_13) ;  /* 0x000000010ae07547 */ /* 0x000fea000b800000 */
[----:B-1----:R-:W1:Y:S01]  /*0a20*/  S2R R16, SR_TID.Y ;  /* 0x0000000000107919 */ /* 0x002e620000002200 */
[----:B------:R-:W2:Y:S01]  /*0a30*/  LDCU.64 UR10, c[0x0][0x388] ;  /* 0x00007100ff0a77ac */ /* 0x000ea20008000a00 */
[----:B------:R-:W-:Y:S02]  /*0a40*/  HFMA2 R17, -RZ, RZ, 0, 0 ;  /* 0x00000000ff117431 */ /* 0x000fe400000001ff */
[----:B------:R-:W-:-:S04]  /*0a50*/  IMAD R15, R7, R12, RZ ;  /* 0x0000000c070f7224 */ /* 0x000fc800078e02ff */
[C---:B------:R-:W-:Y:S02]  /*0a60*/  IMAD R15, R6.reuse, R13, R15 ;  /* 0x0000000d060f7224 */ /* 0x040fe400078e020f */
[----:B-1----:R-:W-:-:S04]  /*0a70*/  IMAD.WIDE.U32 R16, R6, R12, R16 ;  /* 0x0000000c06107225 */ /* 0x002fc800078e0010 */
[----:B------:R-:W-:Y:S01]  /*0a80*/  IMAD.IADD R15, R17, 0x1, R15 ;  /* 0x00000001110f7824 */ /* 0x000fe200078e020f */
[----:B--2---:R-:W-:-:S04]  /*0a90*/  LEA R22, P0, R16, UR10, 0x3 ;  /* 0x0000000a10167c11 */ /* 0x004fc8000f8018ff */
[----:B------:R-:W-:Y:S01]  /*0aa0*/  LEA.HI.X R23, R16, UR11, R15, 0x3, P0 ;  /* 0x0000000b10177c11 */ /* 0x000fe200080f1c0f */
[----:B------:R-:W1:Y:S01]  /*0ab0*/  LDCU.64 UR10, c[0x0][0x390] ;  /* 0x00007200ff0a77ac */ /* 0x000e620008000a00 */
[----:B0-----:R-:W2:Y:S04]  /*0ac0*/  LDG.E.64 R16, desc[UR8][R10.64] ;  /* 0x000000080a107981 */ /* 0x001ea8000c1e1b00 */
[----:B------:R-:W2:Y:S01]  /*0ad0*/  LDG.E.64 R20, desc[UR8][R22.64] ;  /* 0x0000000816147981 */ /* 0x000ea2000c1e1b00 */
[----:B------:R-:W-:Y:S02]  /*0ae0*/  IMAD R15, R5, UR12, RZ ;  /* 0x0000000c050f7c24 */ /* 0x000fe4000f8e02ff */
[----:B------:R-:W-:-:S04]  /*0af0*/  IMAD.WIDE.U32 R18, R8, UR12, R6 ;  /* 0x0000000c08127c25 */ /* 0x000fc8000f8e0006 */
[----:B------:R-:W-:Y:S01]  /*0b00*/  IMAD R25, R8, UR13, R15 ;  /* 0x0000000d08197c24 */ /* 0x000fe2000f8e020f */
[----:B------:R-:W-:-:S04]  /*0b10*/  SHF.L.U32 R15, R14, 0x3, RZ ;  /* 0x000000030e0f7819 */ /* 0x000fc800000006ff */
[----:B------:R-:W-:Y:S01]  /*0b20*/  IADD3 R24, P1, PT, R22, R15, RZ ;  /* 0x0000000f16187210 */ /* 0x000fe20007f3e0ff */
[----:B--2---:R-:W-:-:S04]  /*0b30*/  IMAD R27, R21, R16, RZ ;  /* 0x00000010151b7224 */ /* 0x004fc800078e02ff */
[----:B------:R-:W-:Y:S01]  /*0b40*/  IMAD R27, R17, R20, R27 ;  /* 0x00000014111b7224 */ /* 0x000fe200078e021b */
[----:B------:R-:W-:Y:S01]  /*0b50*/  IADD3 R17, PT, PT, R19, R25, RZ ;  /* 0x0000001913117210 */ /* 0x000fe20007ffe0ff */
[----:B------:R-:W-:Y:S01]  /*0b60*/  IMAD.WIDE.U32 R20, R20, R16, RZ ;  /* 0x0000001014147225 */ /* 0x000fe200078e00ff */
[----:B-1----:R-:W-:-:S03]  /*0b70*/  LEA R16, P0, R18, UR10, 0x3 ;  /* 0x0000000a12107c11 */ /* 0x002fc6000f8018ff */
[----:B------:R-:W-:Y:S01]  /*0b80*/  IMAD.X R25, R23, 0x1, R4, P1 ;  /* 0x0000000117197824 */ /* 0x000fe200008e0604 */
[----:B------:R-:W-:Y:S02]  /*0b90*/  LEA.HI.X R17, R18, UR11, R17, 0x3, P0 ;  /* 0x0000000b12117c11 */ /* 0x000fe400080f1c11 */
[----:B------:R-:W-:Y:S02]  /*0ba0*/  IADD3 R29, PT, PT, R21, R27, RZ ;  /* 0x0000001b151d7210 */ /* 0x000fe40007ffe0ff */
[----:B------:R-:W-:-:S05]  /*0bb0*/  MOV R28, R20 ;  /* 0x00000014001c7202 */ /* 0x000fca0000000f00 */
[----:B------:R0:W-:Y:S04]  /*0bc0*/  STG.E.64 desc[UR8][R16.64], R28 ;  /* 0x0000001c10007986 */ /* 0x0001e8000c101b08 */
[----:B------:R-:W2:Y:S04]  /*0bd0*/  LDG.E.64 R18, desc[UR8][R24.64] ;  /* 0x0000000818127981 */ /* 0x000ea8000c1e1b00 */
[----:B------:R-:W2:Y:S01]  /*0be0*/  LDG.E.64 R20, desc[UR8][R10.64] ;  /* 0x000000080a147981 */ /* 0x000ea2000c1e1b00 */
[----:B------:R-:W-:-:S04]  /*0bf0*/  IADD3 R22, P0, PT, R24, R15, RZ ;  /* 0x0000000f18167210 */ /* 0x000fc80007f1e0ff */
[----:B------:R-:W-:Y:S01]  /*0c00*/  IADD3.X R23, PT, PT, R25, R4, RZ, P0, !PT ;  /* 0x0000000419177210 */ /* 0x000fe200007fe4ff */
[----:B--2---:R-:W-:-:S04]  /*0c10*/  IMAD R19, R19, R20, RZ ;  /* 0x0000001413137224 */ /* 0x004fc800078e02ff */
[----:B------:R-:W-:Y:S02]  /*0c20*/  IMAD R27, R21, R18, R19 ;  /* 0x00000012151b7224 */ /* 0x000fe400078e0213 */
[----:B------:R-:W-:-:S04]  /*0c30*/  IMAD.WIDE.U32 R18, R18, R20, RZ ;  /* 0x0000001412127225 */ /* 0x000fc800078e00ff */
[----:B------:R-:W-:Y:S01]  /*0c40*/  IMAD.IADD R27, R19, 0x1, R27 ;  /* 0x00000001131b7824 */ /* 0x000fe200078e021b */
[----:B------:R-:W-:-:S05]  /*0c50*/  MOV R26, R18 ;  /* 0x00000012001a7202 */ /* 0x000fca0000000f00 */
[----:B------:R2:W-:Y:S04]  /*0c60*/  STG.E.64 desc[UR8][R16.64+0x8], R26 ;  /* 0x0000081a10007986 */ /* 0x0005e8000c101b08 */
[----:B------:R-:W3:Y:S04]  /*0c70*/  LDG.E.64 R18, desc[UR8][R22.64] ;  /* 0x0000000816127981 */ /* 0x000ee8000c1e1b00 */
[----:B------:R-:W3:Y:S01]  /*0c80*/  LDG.E.64 R20, desc[UR8][R10.64] ;  /* 0x000000080a147981 */ /* 0x000ee2000c1e1b00 */
[----:B------:R-:W-:-:S04]  /*0c90*/  IADD3 R24, P0, PT, R22, R15, RZ ;  /* 0x0000000f16187210 */ /* 0x000fc80007f1e0ff */
[----:B------:R-:W-:Y:S01]  /*0ca0*/  IADD3.X R25, PT, PT, R23, R4, RZ, P0, !PT ;  /* 0x0000000417197210 */ /* 0x000fe200007fe4ff */
[----:B---3--:R-:W-:-:S04]  /*0cb0*/  IMAD R19, R19, R20, RZ ;  /* 0x0000001413137224 */ /* 0x008fc800078e02ff */
[----:B0-----:R-:W-:Y:S02]  /*0cc0*/  IMAD R29, R21, R18, R19 ;  /* 0x00000012151d7224 */ /* 0x001fe400078e0213 */
[----:B------:R-:W-:-:S04]  /*0cd0*/  IMAD.WIDE.U32 R18, R18, R20, RZ ;  /* 0x0000001412127225 */ /* 0x000fc800078e00ff */
[----:B------:R-:W-:Y:S01]  /*0ce0*/  IMAD.MOV.U32 R28, RZ, RZ, R18 ;  /* 0x000000ffff1c7224 */ /* 0x000fe200078e0012 */
[----:B------:R-:W-:-:S05]  /*0cf0*/  IADD3 R29, PT, PT, R19, R29, RZ ;  /* 0x0000001d131d7210 */ /* 0x000fca0007ffe0ff */
[----:B------:R2:W-:Y:S04]  /*0d00*/  STG.E.64 desc[UR8][R16.64+0x10], R28 ;  /* 0x0000101c10007986 */ /* 0x0005e8000c101b08 */
[----:B------:R-:W3:Y:S04]  /*0d10*/  LDG.E.64 R24, desc[UR8][R24.64] ;  /* 0x0000000818187981 */ /* 0x000ee8000c1e1b00 */
[----:B------:R-:W3:Y:S01]  /*0d20*/  LDG.E.64 R20, desc[UR8][R10.64] ;  /* 0x000000080a147981 */ /* 0x000ee2000c1e1b00 */
[----:B------:R-:W-:-:S04]  /*0d30*/  IADD3 R6, P0, PT, R6, 0x4, RZ ;  /* 0x0000000406067810 */ /* 0x000fc80007f1e0ff */
[----:B------:R-:W-:Y:S01]  /*0d40*/  IADD3.X R7, PT, PT, RZ, R7, RZ, P0, !PT ;  /* 0x00000007ff077210 */ /* 0x000fe200007fe4ff */
[-C--:B---3--:R-:W-:Y:S02]  /*0d50*/  IMAD R15, R25, R20.reuse, RZ ;  /* 0x00000014190f7224 */ /* 0x088fe400078e02ff */
[----:B------:R-:W-:-:S04]  /*0d60*/  IMAD.WIDE.U32 R18, R24, R20, RZ ;  /* 0x0000001418127225 */ /* 0x000fc800078e00ff */
[----:B------:R-:W-:-:S05]  /*0d70*/  IMAD R15, R21, R24, R15 ;  /* 0x00000018150f7224 */ /* 0x000fca00078e020f */
[----:B------:R-:W-:-:S05]  /*0d80*/  IADD3 R19, PT, PT, R19, R15, RZ ;  /* 0x0000000f13137210 */ /* 0x000fca0007ffe0ff */
[----:B------:R2:W-:Y:S02]  /*0d90*/  STG.E.64 desc[UR8][R16.64+0x18], R18 ;  /* 0x0000181210007986 */ /* 0x0005e4000c101b08 */
.L_x_13:
[----:B------:R-:W-:Y:S05]  /*0da0*/  BRA.U !UP1, `(.L_x_12) ;  /* 0x0000000509007547 */ /* 0x000fea000b800000 */
[----:B------:R-:W-:Y:S02]  /*0db0*/  UISETP.NE.U32.AND UP1, UPT, UR7, 0x1, UPT ;  /* 0x000000010700788c */ /* 0x000fe4000bf25070 */
[----:B------:R-:W-:Y:S02]  /*0dc0*/  ULOP3.LUT UP2, URZ, UR12, 0x1, URZ, 0xc0, !UPT ;  /* 0x000000010cff7892 */ /* 0x000fe4000f84c0ff */
[----:B------:R-:W-:-:S09]  /*0dd0*/  UISETP.NE.AND.EX UP1, UPT, URZ, URZ, UPT, UP1 ;  /* 0x000000ffff00728c */ /* 0x000fd2000bf25310 */
[----:B------:R-:W-:Y:S05]  /*0de0*/  BRA.U !UP1, `(.L_x_14) ;  /* 0x0000000109907547 */ /* 0x000fea000b800000 */
[----:B-12---:R-:W1:Y:S01]  /*0df0*/  S2R R18, SR_TID.Y ;  /* 0x0000000000127919 */ /* 0x006e620000002200 */
[----:B------:R-:W2:Y:S01]  /*0e00*/  LDCU.64 UR6, c[0x0][0x388] ;  /* 0x00007100ff0677ac */ /* 0x000ea20008000a00 */
[----:B------:R-:W-:Y:S02]  /*0e10*/  HFMA2 R19, -RZ, RZ, 0, 0 ;  /* 0x00000000ff137431 */ /* 0x000fe400000001ff */
[-C--:B------:R-:W-:Y:S01]  /*0e20*/  IMAD R15, R7, R12.reuse, RZ ;  /* 0x0000000c070f7224 */ /* 0x080fe200078e02ff */
[----:B0-----:R-:W3:Y:S03]  /*0e30*/  LDG.E.64 R24, desc[UR8][R10.64] ;  /* 0x000000080a187981 */ /* 0x001ee6000c1e1b00 */
[C---:B------:R-:W-:Y:S02]  /*0e40*/  IMAD R15, R6.reuse, R13, R15 ;  /* 0x0000000d060f7224 */ /* 0x040fe400078e020f */
[----:B-1----:R-:W-:-:S04]  /*0e50*/  IMAD.WIDE.U32 R18, R6, R12, R18 ;  /* 0x0000000c06127225 */ /* 0x002fc800078e0012 */
[----:B------:R-:W-:Y:S01]  /*0e60*/  IMAD.IADD R15, R19, 0x1, R15 ;  /* 0x00000001130f7824 */ /* 0x000fe200078e020f */
[----:B--2---:R-:W-:-:S04]  /*0e70*/  LEA R16, P0, R18, UR6, 0x3 ;  /* 0x0000000612107c11 */ /* 0x004fc8000f8018ff */
[----:B------:R-:W-:Y:S01]  /*0e80*/  LEA.HI.X R17, R18, UR7, R15, 0x3, P0 ;  /* 0x0000000712117c11 */ /* 0x000fe200080f1c0f */
[----:B------:R-:W0:Y:S04]  /*0e90*/  LDCU.64 UR6, c[0x0][0x390] ;  /* 0x00007200ff0677ac */ /* 0x000e280008000a00 */
[----:B------:R1:W3:Y:S01]  /*0ea0*/  LDG.E.64 R22, desc[UR8][R16.64] ;  /* 0x0000000810167981 */ /* 0x0002e2000c1e1b00 */
[----:B------:R-:W-:Y:S02]  /*0eb0*/  IMAD R15, R5, UR12, RZ ;  /* 0x0000000c050f7c24 */ /* 0x000fe4000f8e02ff */
[----:B------:R-:W-:-:S04]  /*0ec0*/  IMAD.WIDE.U32 R18, R8, UR12, R6 ;  /* 0x0000000c08127c25 */ /* 0x000fc8000f8e0006 */
[----:B------:R-:W-:-:S05]  /*0ed0*/  IMAD R15, R8, UR13, R15 ;  /* 0x0000000d080f7c24 */ /* 0x000fca000f8e020f */
[----:B------:R-:W-:Y:S02]  /*0ee0*/  IADD3 R15, PT, PT, R19, R15, RZ ;  /* 0x0000000f130f7210 */ /* 0x000fe40007ffe0ff */
[----:B0-----:R-:W-:-:S04]  /*0ef0*/  LEA R20, P0, R18, UR6, 0x3 ;  /* 0x0000000612147c11 */ /* 0x001fc8000f8018ff */
[----:B------:R-:W-:Y:S02]  /*0f00*/  LEA.HI.X R21, R18, UR7, R15, 0x3, P0 ;  /* 0x0000000712157c11 */ /* 0x000fe400080f1c0f */
[----:B------:R-:W-:-:S04]  /*0f10*/  SHF.L.U32 R19, R14, 0x3, RZ ;  /* 0x000000030e137819 */ /* 0x000fc800000006ff */
[----:B-1----:R-:W-:-:S04]  /*0f20*/  IADD3 R16, P0, PT, R16, R19, RZ ;  /* 0x0000001310107210 */ /* 0x002fc80007f1e0ff */
[----:B------:R-:W-:Y:S01]  /*0f30*/  IADD3.X R17, PT, PT, R17, R4, RZ, P0, !PT ;  /* 0x0000000411117210 */ /* 0x000fe200007fe4ff */
[----:B---3--:R-:W-:-:S04]  /*0f40*/  IMAD R15, R23, R24, RZ ;  /* 0x00000018170f7224 */ /* 0x008fc800078e02ff */
[----:B------:R-:W-:Y:S02]  /*0f50*/  IMAD R15, R25, R22, R15 ;  /* 0x00000016190f7224 */ /* 0x000fe400078e020f */
[----:B------:R-:W-:-:S04]  /*0f60*/  IMAD.WIDE.U32 R22, R22, R24, RZ ;  /* 0x0000001816167225 */ /* 0x000fc800078e00ff */
[----:B------:R-:W-:Y:S01]  /*0f70*/  IMAD.IADD R25, R23, 0x1, R15 ;  /* 0x0000000117197824 */ /* 0x000fe200078e020f */
[----:B------:R-:W-:-:S05]  /*0f80*/  MOV R24, R22 ;  /* 0x0000001600187202 */ /* 0x000fca0000000f00 */
[----:B------:R3:W-:Y:S04]  /*0f90*/  STG.E.64 desc[UR8][R20.64], R24 ;  /* 0x0000001814007986 */ /* 0x0007e8000c101b08 */
[----:B------:R-:W2:Y:S04]  /*0fa0*/  LDG.E.64 R16, desc[UR8][R16.64] ;  /* 0x0000000810107981 */ /* 0x000ea8000c1e1b00 */
[----:B------:R-:W2:Y:S01]  /*0fb0*/  LDG.E.64 R22, desc[UR8][R10.64] ;  /* 0x000000080a167981 */ /* 0x000ea2000c1e1b00 */
[----:B------:R-:W-:-:S04]  /*0fc0*/  IADD3 R6, P0, PT, R6, 0x2, RZ ;  /* 0x0000000206067810 */ /* 0x000fc80007f1e0ff */
[----:B------:R-:W-:Y:S01]  /*0fd0*/  IADD3.X R7, PT, PT, RZ, R7, RZ, P0, !PT ;  /* 0x00000007ff077210 */ /* 0x000fe200007fe4ff */
[-C--:B--2---:R-:W-:Y:S02]  /*0fe0*/  IMAD R15, R17, R22.reuse, RZ ;  /* 0x00000016110f7224 */ /* 0x084fe400078e02ff */
[----:B------:R-:W-:-:S04]  /*0ff0*/  IMAD.WIDE.U32 R18, R16, R22, RZ ;  /* 0x0000001610127225 */ /* 0x000fc800078e00ff */
[----:B------:R-:W-:-:S05]  /*1000*/  IMAD R15, R23, R16, R15 ;  /* 0x00000010170f7224 */ /* 0x000fca00078e020f */
[----:B------:R-:W-:-:S05]  /*1010*/  IADD3 R19, PT, PT, R19, R15, RZ ;  /* 0x0000000f13137210 */ /* 0x000fca0007ffe0ff */
[----:B------:R3:W-:Y:S02]  /*1020*/  STG.E.64 desc[UR8][R20.64+0x8], R18 ;  /* 0x0000081214007986 */ /* 0x0007e4000c101b08 */
.L_x_14:
[----:B------:R-:W-:Y:S05]  /*1030*/  BRA.U !UP2, `(.L_x_12) ;  /* 0x000000010a5c7547 */ /* 0x000fea000b800000 */
[----:B-12---:R-:W1:Y:S01]  /*1040*/  S2R R16, SR_TID.Y ;  /* 0x0000000000107919 */ /* 0x006e620000002200 */
[----:B------:R-:W2:Y:S01]  /*1050*/  LDCU.64 UR6, c[0x0][0x388] ;  /* 0x00007100ff0677ac */ /* 0x000ea20008000a00 */
[-C--:B------:R-:W-:Y:S02]  /*1060*/  IMAD R9, R7, R12.reuse, RZ ;  /* 0x0000000c07097224 */ /* 0x080fe400078e02ff */
[----:B------:R-:W-:Y:S01]  /*1070*/  IMAD.MOV.U32 R17, RZ, RZ, RZ ;  /* 0x000000ffff117224 */ /* 0x000fe200078e00ff */
[----:B0-----:R-:W4:Y:S01]  /*1080*/  LDG.E.64 R10, desc[UR8][R10.64] ;  /* 0x000000080a0a7981 */ /* 0x001f22000c1e1b00 */
[C---:B------:R-:W-:Y:S02]  /*1090*/  IMAD R9, R6.reuse, R13, R9 ;  /* 0x0000000d06097224 */ /* 0x040fe400078e0209 */
[----:B-1----:R-:W-:-:S05]  /*10a0*/  IMAD.WIDE.U32 R12, R6, R12, R16 ;  /* 0x0000000c060c7225 */ /* 0x002fca00078e0010 */
[----:B------:R-:W-:Y:S02]  /*10b0*/  IADD3 R9, PT, PT, R13, R9, RZ ;  /* 0x000000090d097210 */ /* 0x000fe40007ffe0ff */
[----:B--2---:R-:W-:-:S04]  /*10c0*/  LEA R16, P0, R12, UR6, 0x3 ;  /* 0x000000060c107c11 */ /* 0x004fc8000f8018ff */
[----:B------:R-:W-:Y:S01]  /*10d0*/  LEA.HI.X R17, R12, UR7, R9, 0x3, P0 ;  /* 0x000000070c117c11 */ /* 0x000fe200080f1c09 */
[----:B------:R-:W0:Y:S04]  /*10e0*/  LDCU.64 UR6, c[0x0][0x390] ;  /* 0x00007200ff0677ac */ /* 0x000e280008000a00 */
[----:B------:R-:W4:Y:S01]  /*10f0*/  LDG.E.64 R12, desc[UR8][R16.64] ;  /* 0x00000008100c7981 */ /* 0x000f22000c1e1b00 */
[----:B------:R-:W-:Y:S02]  /*1100*/  IMAD R5, R5, UR12, RZ ;  /* 0x0000000c05057c24 */ /* 0x000fe4000f8e02ff */
[----:B------:R-:W-:-:S04]  /*1110*/  IMAD.WIDE.U32 R6, R8, UR12, R6 ;  /* 0x0000000c08067c25 */ /* 0x000fc8000f8e0006 */
[----:B------:R-:W-:Y:S02]  /*1120*/  IMAD R15, R8, UR13, R5 ;  /* 0x0000000d080f7c24 */ /* 0x000fe4000f8e0205 */
[-C--:B----4-:R-:W-:Y:S02]  /*1130*/  IMAD R5, R13, R10.reuse, RZ ;  /* 0x0000000a0d057224 */ /* 0x090fe400078e02ff */
[----:B------:R-:W-:Y:S01]  /*1140*/  IMAD.WIDE.U32 R8, R12, R10, RZ ;  /* 0x0000000a0c087225 */ /* 0x000fe200078e00ff */
[----:B0-----:R-:W-:-:S03]  /*1150*/  LEA R10, P0, R6, UR6, 0x3 ;  /* 0x00000006060a7c11 */ /* 0x001fc6000f8018ff */
[----:B------:R-:W-:Y:S01]  /*1160*/  IMAD R13, R11, R12, R5 ;  /* 0x0000000c0b0d7224 */ /* 0x000fe200078e0205 */
[----:B------:R-:W-:-:S04]  /*1170*/  IADD3 R5, PT, PT, R15, R7, RZ ;  /* 0x000000070f057210 */ /* 0x000fc80007ffe0ff */
[----:B------:R-:W-:Y:S02]  /*1180*/  LEA.HI.X R11, R6, UR7, R5, 0x3, P0 ;  /* 0x00000007060b7c11 */ /* 0x000fe400080f1c05 */
[----:B------:R-:W-:-:S05]  /*1190*/  IADD3 R9, PT, PT, R9, R13, RZ ;  /* 0x0000000d09097210 */ /* 0x000fca0007ffe0ff */
[----:B------:R4:W-:Y:S02]  /*11a0*/  STG.E.64 desc[UR8][R10.64], R8 ;  /* 0x000000080a007986 */ /* 0x0009e4000c101b08 */
.L_x_12:
[----:B------:R-:W-:Y:S05]  /*11b0*/  BRA.U UP0, `(.L_x_15) ;  /* 0xffffffed00e07547 */ /* 0x000fea000b83ffff */
[----:B0-----:R-:W-:Y:S05]  /*11c0*/  EXIT ;  /* 0x000000000000794d */ /* 0x001fea0003800000 */
.L_x_16:
        /* <DEDUP_REMOVED lines=11> */
.L_x_27:


//--------------------- .text._Z17per_row_AB_kernelPlS_S_ll --------------------------
	.section	.text._Z17per_row_AB_kernelPlS_S_ll,"ax",@progbits
	.align	128
        .global         _Z17per_row_AB_kernelPlS_S_ll
        .type           _Z17per_row_AB_kernelPlS_S_ll,@function
        .size           _Z17per_row_AB_kernelPlS_S_ll,(.L_x_28 - _Z17per_row_AB_kernelPlS_S_ll)
        .other          _Z17per_row_AB_kernelPlS_S_ll,@"STO_CUDA_ENTRY STV_DEFAULT"
_Z17per_row_AB_kernelPlS_S_ll:
.text._Z17per_row_AB_kernelPlS_S_ll:
[----:B------:R-:W-:Y:S08]  /*0000*/  LDC R1, c[0x0][0x37c] ;  /* 0x0000df00ff017b82 */ /* 0x000ff00000000800 */
[----:B------:R-:W0:Y:S02]  /*0010*/  LDC.64 R2, c[0x0][0x3a0] ;  /* 0x0000e800ff027b82 */ /* 0x000e240000000a00 */
[----:B0-----:R-:W-:-:S04]  /*0020*/  ISETP.GE.U32.AND P0, PT, R2, 0x1, PT ;  /* 0x000000010200780c */ /* 0x001fc80003f06070 */
[----:B------:R-:W-:-:S13]  /*0030*/  ISETP.GE.AND.EX P0, PT, R3, RZ, PT, P0 ;  /* 0x000000ff0300720c */ /* 0x000fda0003f06300 */
[----:B------:R-:W-:Y:S05]  /*0040*/  @!P0 EXIT ;  /* 0x000000000000894d */ /* 0x000fea0003800000 */
[----:B------:R-:W0:Y:S01]  /*0050*/  S2UR UR4, SR_CTAID.X ;  /* 0x00000000000479c3 */ /* 0x000e220000002500 */
[----:B------:R-:W1:Y:S01]  /*0060*/  LDCU.64 UR8, c[0x0][0x358] ;  /* 0x00006b00ff0877ac */ /* 0x000e620008000a00 */
[----:B------:R-:W-:-:S06]  /*0070*/  UMOV UR5, URZ ;  /* 0x000000ff00057c82 */ /* 0x000fcc0008000000 */
[----:B------:R-:W2:Y:S01]  /*0080*/  LDC.64 R14, c[0x0][0x398] ;  /* 0x0000e600ff0e7b82 */ /* 0x000ea20000000a00 */
[----:B0-----:R-:W-:-:S04]  /*0090*/  IMAD.WIDE.U32 R12, R2, UR4, RZ ;  /* 0x00000004020c7c25 */ /* 0x001fc8000f8e00ff */
[----:B------:R-:W-:Y:S01]  /*00a0*/  IMAD R2, R3, UR4, R13 ;  /* 0x0000000403027c24 */ /* 0x000fe2000f8e020d */
[----:B------:R-:W-:Y:S01]  /*00b0*/  UMOV UR4, URZ ;  /* 0x000000ff00047c82 */ /* 0x000fe20008000000 */
[C-C-:B--2---:R-:W-:Y:S02]  /*00c0*/  SHF.L.U64.HI R0, R14.reuse, 0x6, R15.reuse ;  /* 0x000000060e007819 */ /* 0x144fe4000001020f */
[----:B-1----:R-:W-:-:S07]  /*00d0*/  SHF.L.U64.HI R3, R14, 0x3, R15 ;  /* 0x000000030e037819 */ /* 0x002fce000001020f */
.L_x_22:
[----:B0-----:R-:W0:Y:S01]  /*00e0*/  S2R R16, SR_TID.X ;  /* 0x0000000000107919 */ /* 0x001e220000002100 */
[----:B-1----:R-:W1:Y:S01]  /*00f0*/  LDCU.64 UR12, c[0x0][0x3a0] ;  /* 0x00007400ff0c77ac */ /* 0x002e620008000a00 */
[----:B---3--:R-:W-:Y:S02]  /*0100*/  MOV R6, UR4 ;  /* 0x0000000400067c02 */ /* 0x008fe40008000f00 */
[----:B------:R-:W-:Y:S02]  /*0110*/  CS2R R8, SRZ ;  /* 0x0000000000087805 */ /* 0x000fe4000001ff00 */
[----:B------:R-:W-:Y:S01]  /*0120*/  MOV R7, UR5 ;  /* 0x0000000500077c02 */ /* 0x000fe20008000f00 */
[----:B--2---:R-:W2:Y:S01]  /*0130*/  LDCU.64 UR6, c[0x0][0x388] ;  /* 0x00007100ff0677ac */ /* 0x004ea20008000a00 */
[----:B------:R-:W-:Y:S01]  /*0140*/  IADD3 R4, P0, PT, R12, UR4, RZ ;  /* 0x000000040c047c10 */ /* 0x000fe2000ff1e0ff */
[----:B------:R-:W-:-:S03]  /*0150*/  UIADD3 UR4, UP2, UPT, UR4, 0x1, URZ ;  /* 0x0000000104047890 */ /* 0x000fc6000ff5e0ff */
[----:B------:R-:W-:Y:S01]  /*0160*/  IADD3.X R5, PT, PT, R2, UR5, RZ, P0, !PT ;  /* 0x0000000502057c10 */ /* 0x000fe200087fe4ff */
[----:B------:R-:W-:Y:S02]  /*0170*/  UIADD3.X UR5, UPT, UPT, URZ, UR5, URZ, UP2, !UPT ;  /* 0x00000005ff057290 */ /* 0x000fe400097fe4ff */
[----:B-1----:R-:W-:Y:S02]  /*0180*/  UISETP.GE.U32.AND UP1, UPT, UR12, 0x8, UPT ;  /* 0x000000080c00788c */ /* 0x002fe4000bf26070 */
[----:B------:R-:W-:Y:S02]  /*0190*/  UISETP.NE.U32.AND UP0, UPT, UR4, UR12, UPT ;  /* 0x0000000c0400728c */ /* 0x000fe4000bf05070 */
[----:B------:R-:W-:Y:S02]  /*01a0*/  UISETP.GE.U32.AND.EX UP1, UPT, UR13, URZ, UPT, UP1 ;  /* 0x000000ff0d00728c */ /* 0x000fe4000bf26110 */
[----:B------:R-:W-:Y:S01]  /*01b0*/  UISETP.NE.AND.EX UP0, UPT, UR5, UR13, UPT, UP0 ;  /* 0x0000000d0500728c */ /* 0x000fe2000bf05300 */
[----:B0-----:R-:W-:-:S04]  /*01c0*/  IMAD.WIDE.U32 R6, R16, UR12, R6 ;  /* 0x0000000c10067c25 */ /* 0x001fc8000f8e0006 */
[----:B------:R-:W-:Y:S01]  /*01d0*/  IMAD R7, R16, UR13, R7 ;  /* 0x0000000d10077c24 */ /* 0x000fe2000f8e0207 */
[----:B--2---:R-:W-:-:S04]  /*01e0*/  LEA R10, P0, R6, UR6, 0x3 ;  /* 0x00000006060a7c11 */ /* 0x004fc8000f8018ff */
[----:B------:R-:W-:Y:S01]  /*01f0*/  LEA.HI.X R11, R6, UR7, R7, 0x3, P0 ;  /* 0x00000007060b7c11 */ /* 0x000fe200080f1c07 */
[----:B------:R-:W-:Y:S08]  /*0200*/  BRA.U !UP1, `(.L_x_17) ;  /* 0x0000000509b07547 */ /* 0x000ff0000b800000 */
[----:B------:R-:W0:Y:S01]  /*0210*/  LDC.64 R8, c[0x0][0x3a0] ;  /* 0x0000e800ff087b82 */ /* 0x000e220000000a00 */
[----:B------:R-:W0:Y:S01]  /*0220*/  LDCU.64 UR10, c[0x0][0x398] ;  /* 0x00007300ff0a77ac */ /* 0x000e220008000a00 */
[----:B------:R-:W-:Y:S01]  /*0230*/  HFMA2 R17, -RZ, RZ, 0, 0 ;  /* 0x00000000ff117431 */ /* 0x000fe200000001ff */
[----:B------:R-:W1:Y:S05]  /*0240*/  LDCU.64 UR6, c[0x0][0x390] ;  /* 0x00007200ff0677ac */ /* 0x000e6a0008000a00 */
[----:B------:R-:W2:Y:S01]  /*0250*/  LDC.64 R6, c[0x0][0x380] ;  /* 0x0000e000ff067b82 */ /* 0x000ea20000000a00 */
[C---:B0-----:R-:W-:Y:S01]  /*0260*/  IMAD R15, R9.reuse, UR10, RZ ;  /* 0x0000000a090f7c24 */ /* 0x041fe2000f8e02ff */
[----:B------:R-:W-:Y:S01]  /*0270*/  LOP3.LUT R9, R9, 0x7fffffff, RZ, 0xc0, !PT ;  /* 0x7fffffff09097812 */ /* 0x000fe200078ec0ff */
[C---:B------:R-:W-:Y:S01]  /*0280*/  IMAD.WIDE.U32 R18, R8.reuse, R14, RZ ;  /* 0x0000000e08127225 */ /* 0x040fe200078e00ff */
[----:B------:R-:W-:-:S03]  /*0290*/  LOP3.LUT R24, R8, 0xfffffff8, RZ, 0xc0, !PT ;  /* 0xfffffff808187812 */ /* 0x000fc600078ec0ff */
[----:B------:R-:W-:Y:S02]  /*02a0*/  IMAD R15, R8, UR11, R15 ;  /* 0x0000000b080f7c24 */ /* 0x000fe4000f8e020f */
[----:B------:R-:W-:-:S04]  /*02b0*/  IMAD.WIDE.U32 R16, R4, R18, R16 ;  /* 0x0000001204107225 */ /* 0x000fc800078e0010 */
[----:B------:R-:W-:-:S04]  /*02c0*/  IMAD.IADD R15, R19, 0x1, R15 ;  /* 0x00000001130f7824 */ /* 0x000fc800078e020f */
[----:B------:R-:W-:-:S04]  /*02d0*/  IMAD R15, R15, R4, RZ ;  /* 0x000000040f0f7224 */ /* 0x000fc800078e02ff */
[----:B------:R-:W-:Y:S01]  /*02e0*/  IMAD R15, R5, R18, R15 ;  /* 0x00000012050f7224 */ /* 0x000fe200078e020f */
[----:B--2---:R-:W-:Y:S02]  /*02f0*/  LEA R18, P0, R12, R6, 0x3 ;  /* 0x000000060c127211 */ /* 0x004fe400078018ff */
[----:B-1----:R-:W-:Y:S02]  /*0300*/  LEA R6, P2, R16, UR6, 0x3 ;  /* 0x0000000610067c11 */ /* 0x002fe4000f8418ff */
[----:B------:R-:W-:Y:S02]  /*0310*/  IADD3 R15, PT, PT, R17, R15, RZ ;  /* 0x0000000f110f7210 */ /* 0x000fe40007ffe0ff */
[----:B------:R-:W-:Y:S02]  /*0320*/  IADD3 R18, P1, PT, R18, 0x20, RZ ;  /* 0x0000002012127810 */ /* 0x000fe40007f3e0ff */
[----:B------:R-:W-:Y:S02]  /*0330*/  LEA.HI.X R17, R12, R7, R2, 0x3, P0 ;  /* 0x000000070c117211 */ /* 0x000fe400000f1c02 */
[----:B------:R-:W-:Y:S01]  /*0340*/  LEA.HI.X R7, R16, UR7, R15, 0x3, P2 ;  /* 0x0000000710077c11 */ /* 0x000fe200090f1c0f */
[----:B------:R-:W-:Y:S01]  /*0350*/  IMAD.MOV.U32 R15, RZ, RZ, R9 ;  /* 0x000000ffff0f7224 */ /* 0x000fe200078e0009 */
[----:B------:R-:W-:-:S07]  /*0360*/  IADD3.X R17, PT, PT, RZ, R17, RZ, P1, !PT ;  /* 0x00000011ff117210 */ /* 0x000fce0000ffe4ff */
.L_x_18:
[----:B------:R-:W-:Y:S01]  /*0370*/  MOV R16, R18 ;  /* 0x0000001200107202 */ /* 0x000fe20000000f00 */
[----:B0-----:R-:W2:Y:S04]  /*0380*/  LDG.E.64 R20, desc[UR8][R10.64] ;  /* 0x000000080a147981 */ /* 0x001ea8000c1e1b00 */
[----:B------:R-:W2:Y:S02]  /*0390*/  LDG.E.64 R18, desc[UR8][R16.64+-0x20] ;  /* 0xffffe00810127981 */ /* 0x000ea4000c1e1b00 */
[----:B--2---:R-:W-:-:S04]  /*03a0*/  IMAD R21, R21, R18, RZ ;  /* 0x0000001215157224 */ /* 0x004fc800078e02ff */
[----:B------:R-:W-:Y:S02]  /*03b0*/  IMAD R19, R19, R20, R21 ;  /* 0x0000001413137224 */ /* 0x000fe400078e0215 */
[----:B------:R-:W-:-:S04]  /*03c0*/  IMAD.WIDE.U32 R20, R20, R18, RZ ;  /* 0x0000001214147225 */ /* 0x000fc800078e00ff */
[----:B------:R-:W-:-:S05]  /*03d0*/  IMAD.IADD R21, R21, 0x1, R19 ;  /* 0x0000000115157824 */ /* 0x000fca00078e0213 */
[----:B------:R0:W-:Y:S04]  /*03e0*/  STG.E.64 desc[UR8][R6.64], R20 ;  /* 0x0000001406007986 */ /* 0x0001e8000c101b08 */
[----:B------:R-:W2:Y:S04]  /*03f0*/  LDG.E.64 R18, desc[UR8][R16.64+-0x18] ;  /* 0xffffe80810127981 */ /* 0x000ea8000c1e1b00 */
[----:B------:R-:W2:Y:S01]  /*0400*/  LDG.E.64 R26, desc[UR8][R10.64] ;  /* 0x000000080a1a7981 */ /* 0x000ea2000c1e1b00 */
[----:B------:R-:W-:Y:S01]  /*0410*/  SHF.L.U32 R25, R14, 0x3, RZ ;  /* 0x000000030e197819 */ /* 0x000fe200000006ff */
[----:B--2---:R-:W-:-:S04]  /*0420*/  IMAD R23, R27, R18, RZ ;  /* 0x000000121b177224 */ /* 0x004fc800078e02ff */
[----:B------:R-:W-:Y:S02]  /*0430*/  IMAD R23, R19, R26, R23 ;  /* 0x0000001a13177224 */ /* 0x000fe400078e0217 */
[----:B------:R-:W-:Y:S01]  /*0440*/  IMAD.WIDE.U32 R26, R26, R18, RZ ;  /* 0x000000121a1a7225 */ /* 0x000fe200078e00ff */
[----:B------:R-:W-:-:S04]  /*0450*/  IADD3 R18, P0, PT, R6, R25, RZ ;  /* 0x0000001906127210 */ /* 0x000fc80007f1e0ff */
[----:B------:R-:W-:Y:S01]  /*0460*/  IADD3 R27, PT, PT, R27, R23, RZ ;  /* 0x000000171b1b7210 */ /* 0x000fe20007ffe0ff */
[----:B------:R-:W-:-:S05]  /*0470*/  IMAD.X R19, R7, 0x1, R3, P0 ;  /* 0x0000000107137824 */ /* 0x000fca00000e0603 */
[----:B------:R1:W-:Y:S04]  /*0480*/  STG.E.64 desc[UR8][R18.64], R26 ;  /* 0x0000001a12007986 */ /* 0x0003e8000c101b08 */
[----:B0-----:R-:W2:Y:S04]  /*0490*/  LDG.E.64 R20, desc[UR8][R16.64+-0x10] ;  /* 0xfffff00810147981 */ /* 0x001ea8000c1e1b00 */
[----:B------:R-:W2:Y:S02]  /*04a0*/  LDG.E.64 R22, desc[UR8][R10.64] ;  /* 0x000000080a167981 */ /* 0x000ea4000c1e1b00 */
[----:B--2---:R-:W-:-:S04]  /*04b0*/  IMAD R23, R23, R20, RZ ;  /* 0x0000001417177224 */ /* 0x004fc800078e02ff */
[----:B------:R-:W-:Y:S02]  /*04c0*/  IMAD R23, R21, R22, R23 ;  /* 0x0000001615177224 */ /* 0x000fe400078e0217 */
[----:B------:R-:W-:Y:S01]  /*04d0*/  IMAD.WIDE.U32 R20, R22, R20, RZ ;  /* 0x0000001416147225 */ /* 0x000fe200078e00ff */
[----:B------:R-:W-:-:S03]  /*04e0*/  IADD3 R22, P0, PT, R18, R25, RZ ;  /* 0x0000001912167210 */ /* 0x000fc60007f1e0ff */
[----:B------:R-:W-:Y:S01]  /*04f0*/  IMAD.MOV.U32 R28, RZ, RZ, R20 ;  /* 0x000000ffff1c7224 */ /* 0x000fe200078e0014 */
[----:B------:R-:W-:Y:S02]  /*0500*/  IADD3 R29, PT, PT, R21, R23, RZ ;  /* 0x00000017151d7210 */ /* 0x000fe40007ffe0ff */
[----:B------:R-:W-:-:S05]  /*0510*/  IADD3.X R23, PT, PT, R19, R3, RZ, P0, !PT ;  /* 0x0000000313177210 */ /* 0x000fca00007fe4ff */
[----:B------:R0:W-:Y:S04]  /*0520*/  STG.E.64 desc[UR8][R22.64], R28 ;  /* 0x0000001c16007986 */ /* 0x0001e8000c101b08 */
[----:B------:R-:W2:Y:S04]  /*0530*/  LDG.E.64 R20, desc[UR8][R16.64+-0x8] ;  /* 0xfffff80810147981 */ /* 0x000ea8000c1e1b00 */
[----:B-1----:R-:W2:Y:S02]  /*0540*/  LDG.E.64 R18, desc[UR8][R10.64] ;  /* 0x000000080a127981 */ /* 0x002ea4000c1e1b00 */
        /* <DEDUP_REMOVED lines=18> */
[----:B-1----:R-:W2:Y:S04]  /*0670*/  LDG.E.64 R20, desc[UR8][R16.64+0x8] ;  /* 0x0000080810147981 */ /* 0x002ea8000c1e1b00 */
        /* <DEDUP_REMOVED lines=14> */
[----:B------:R-:W-:-:S04]  /*0760*/  IADD3 R22, P0, PT, R20, R25, RZ ;  /* 0x0000001914167210 */ /* 0x000fc80007f1e0ff */
[----:B------:R-:W-:Y:S02]  /*0770*/  IADD3 R19, PT, PT, R19, R23, RZ ;  /* 0x0000001713137210 */ /* 0x000fe40007ffe0ff */
[----:B------:R-:W-:-:S05]  /*0780*/  IADD3.X R23, PT, PT, R21, R3, RZ, P0, !PT ;  /* 0x0000000315177210 */ /* 0x000fca00007fe4ff */
[----:B------:R0:W-:Y:S04]  /*0790*/  STG.E.64 desc[UR8][R22.64], R18 ;  /* 0x0000001216007986 */ /* 0x0001e8000c101b08 */
[----:B-1----:R1:W2:Y:S04]  /*07a0*/  LDG.E.64 R26, desc[UR8][R16.64+0x18] ;  /* 0x00001808101a7981 */ /* 0x0022a8000c1e1b00 */
[----:B------:R-:W2:Y:S01]  /*07b0*/  LDG.E.64 R20, desc[UR8][R10.64] ;  /* 0x000000080a147981 */ /* 0x000ea2000c1e1b00 */
[----:B------:R-:W-:Y:S02]  /*07c0*/  IADD3 R28, P0, PT, R22, R25, RZ ;  /* 0x00000019161c7210 */ /* 0x000fe40007f1e0ff */
[----:B------:R-:W-:-:S03]  /*07d0*/  LEA R6, P2, R14, R6, 0x6 ;  /* 0x000000060e067211 */ /* 0x000fc600078430ff */
[----:B------:R-:W-:Y:S01]  /*07e0*/  IMAD.X R29, R23, 0x1, R3, P0 ;  /* 0x00000001171d7824 */ /* 0x000fe200000e0603 */
[----:B------:R-:W-:Y:S01]  /*07f0*/  IADD3 R24, P0, PT, R24, -0x8, RZ ;  /* 0xfffffff818187810 */ /* 0x000fe20007f1e0ff */
[----:B------:R-:W-:Y:S01]  /*0800*/  IMAD.X R7, R7, 0x1, R0, P2 ;  /* 0x0000000107077824 */ /* 0x000fe200010e0600 */
[----:B0-----:R-:W-:Y:S02]  /*0810*/  IADD3 R18, P1, PT, R16, 0x40, RZ ;  /* 0x0000004010127810 */ /* 0x001fe40007f3e0ff */
[----:B------:R-:W-:Y:S02]  /*0820*/  IADD3.X R15, PT, PT, R15, -0x1, RZ, P0, !PT ;  /* 0xffffffff0f0f7810 */ /* 0x000fe400007fe4ff */
[----:B------:R-:W-:Y:S02]  /*0830*/  ISETP.NE.U32.AND P0, PT, R24, RZ, PT ;  /* 0x000000ff1800720c */ /* 0x000fe40003f05070 */
[----:B-1----:R-:W-:Y:S02]  /*0840*/  IADD3.X R17, PT, PT, RZ, R17, RZ, P1, !PT ;  /* 0x00000011ff117210 */ /* 0x002fe40000ffe4ff */
[----:B------:R-:W-:Y:S01]  /*0850*/  ISETP.NE.AND.EX P0, PT, R15, RZ, PT, P0 ;  /* 0x000000ff0f00720c */ /* 0x000fe20003f05300 */
[----:B--2---:R-:W-:-:S04]  /*0860*/  IMAD R21, R21, R26, RZ ;  /* 0x0000001a15157224 */ /* 0x004fc800078e02ff */
[----:B------:R-:W-:Y:S02]  /*0870*/  IMAD R25, R27, R20, R21 ;  /* 0x000000141b197224 */ /* 0x000fe400078e0215 */
[----:B------:R-:W-:-:S05]  /*0880*/  IMAD.WIDE.U32 R20, R20, R26, RZ ;  /* 0x0000001a14147225 */ /* 0x000fca00078e00ff */
[----:B------:R-:W-:-:S05]  /*0890*/  IADD3 R21, PT, PT, R21, R25, RZ ;  /* 0x0000001915157210 */ /* 0x000fca0007ffe0ff */
[----:B------:R0:W-:Y:S01]  /*08a0*/  STG.E.64 desc[UR8][R28.64], R20 ;  /* 0x000000141c007986 */ /* 0x0001e2000c101b08 */
[----:B------:R-:W-:Y:S05]  /*08b0*/  @P0 BRA `(.L_x_18) ;  /* 0xfffffff800ac0947 */ /* 0x000fea000383ffff */
[----:B------:R-:W-:-:S07]  /*08c0*/  LOP3.LUT R8, R8, 0xfffffff8, RZ, 0xc0, !PT ;  /* 0xfffffff808087812 */ /* 0x000fce00078ec0ff */
.L_x_17:
[----:B------:R-:W1:Y:S02]  /*08d0*/  LDCU UR6, c[0x0][0x3a0] ;  /* 0x00007400ff0677ac */ /* 0x000e640008000800 */
[----:B-1----:R-:W-:-:S04]  /*08e0*/  ULOP3.LUT UR6, UR6, 0x7, URZ, 0xc0, !UPT ;  /* 0x0000000706067892 */ /* 0x002fc8000f8ec0ff */
[----:B------:R-:W-:-:S04]  /*08f0*/  UISETP.NE.U32.AND UP1, UPT, UR6, URZ, UPT ;  /* 0x000000ff0600728c */ /* 0x000fc8000bf25070 */
[----:B------:R-:W-:-:S09]  /*0900*/  UISETP.NE.AND.EX UP1, UPT, URZ, URZ, UPT, UP1 ;  /* 0x000000ffff00728c */ /* 0x000fd2000bf25310 */
[----:B------:R-:W-:Y:S05]  /*0910*/  BRA.U !UP1, `(.L_x_19) ;  /* 0x0000000909207547 */ /* 0x000fea000b800000 */
[----:B------:R-:W1:Y:S01]  /*0920*/  LDCU UR7, c[0x0][0x3a0] ;  /* 0x00007400ff0777ac */ /* 0x000e620008000800 */
[----:B------:R-:W-:-:S04]  /*0930*/  UIADD3 UR6, UP1, UPT, UR6, -0x1, URZ ;  /* 0xffffffff06067890 */ /* 0x000fc8000ff3e0ff */
[----:B------:R-:W-:Y:S02]  /*0940*/  UIADD3.X UR10, UPT, UPT, URZ, -0x1, URZ, UP1, !UPT ;  /* 0xffffffffff0a7890 */ /* 0x000fe40008ffe4ff */
[----:B------:R-:W-:-:S04]  /*0950*/  UISETP.GE.U32.AND UP2, UPT, UR6, 0x3, UPT ;  /* 0x000000030600788c */ /* 0x000fc8000bf46070 */
[----:B------:R-:W-:Y:S02]  /*0960*/  UISETP.GE.U32.AND.EX UP2, UPT, UR10, URZ, UPT, UP2 ;  /* 0x000000ff0a00728c */ /* 0x000fe4000bf46120 */
[----:B-1----:R-:W-:-:S04]  /*0970*/  ULOP3.LUT UR7, UR7, 0x3, URZ, 0xc0, !UPT ;  /* 0x0000000307077892 */ /* 0x002fc8000f8ec0ff */
[----:B------:R-:W-:-:S04]  /*0980*/  UISETP.NE.U32.AND UP1, UPT, UR7, URZ, UPT ;  /* 0x000000ff0700728c */ /* 0x000fc8000bf25070 */
[----:B------:R-:W-:Y:S01]  /*0990*/  UISETP.NE.AND.EX UP1, UPT, URZ, URZ, UPT, UP1 ;  /* 0x000000ffff00728c */ /* 0x000fe2000bf25310 */
[----:B------:R-:W-:Y:S10]  /*09a0*/  BRA.U !UP2, `(.L_x_20) ;  /* 0x000000010ae87547 */ /* 0x000ff4000b800000 */
[----:B------:R-:W1:Y:S01]  /*09b0*/  LDC.64 R18, c[0x0][0x380] ;  /* 0x0000e000ff127b82 */ /* 0x000e620000000a00 */
[----:B------:R-:W-:Y:S01]  /*09c0*/  IADD3 R7, P0, PT, R8, R12, RZ ;  /* 0x0000000c08077210 */ /* 0x000fe20007f1e0ff */
[----:B0-----:R-:W2:Y:S01]  /*09d0*/  LDG.E.64 R20, desc[UR8][R10.64] ;  /* 0x000000080a147981 */ /* 0x001ea2000c1e1b00 */
[----:B------:R-:W0:Y:S02]  /*09e0*/  LDCU.128 UR16, c[0x0][0x390] ;  /* 0x00007200ff1077ac */ /* 0x000e240008000c00 */
[----:B------:R-:W-:Y:S02]  /*09f0*/  IADD3.X R16, PT, PT, R9, R2, RZ, P0, !PT ;  /* 0x0000000209107210 */ /* 0x000fe400007fe4ff */
[----:B-1----:R-:W-:-:S04]  /*0a00*/  LEA R6, P0, R7, R18, 0x3 ;  /* 0x0000001207067211 */ /* 0x002fc800078018ff */
[----:B------:R-:W-:-:S05]  /*0a10*/  LEA.HI.X R7, R7, R19, R16, 0x3, P0 ;  /* 0x0000001307077211 */ /* 0x000fca00000f1c10 */
[----:B------:R-:W2:Y:S01]  /*0a20*/  LDG.E.64 R22, desc[UR8][R6.64] ;  /* 0x0000000806167981 */ /* 0x000ea2000c1e1b00 */
[----:B------:R-:W1:Y:S01]  /*0a30*/  S2R R16, SR_TID.X ;  /* 0x0000000000107919 */ /* 0x000e620000002100 */
[----:B------:R-:W-:Y:S02]  /*0a40*/  IMAD R15, R5, UR12, RZ ;  /* 0x0000000c050f7c24 */ /* 0x000fe4000f8e02ff */
[----:B------:R-:W-:-:S04]  /*0a50*/  IMAD.WIDE.U32 R18, R4, UR12, R8 ;  /* 0x0000000c04127c25 */ /* 0x000fc8000f8e0008 */
[----:B------:R-:W-:-:S05]  /*0a60*/  IMAD R15, R4, UR13, R15 ;  /* 0x0000000d040f7c24 */ /* 0x000fca000f8e020f */
[----:B------:R-:W-:Y:S01]  /*0a70*/  IADD3 R15, PT, PT, R19, R15, RZ ;  /* 0x0000000f130f7210 */ /* 0x000fe20007ffe0ff */
[----:B------:R-:W-:-:S04]  /*0a80*/  IMAD.MOV.U32 R17, RZ, RZ, RZ ;  /* 0x000000ffff117224 */ /* 0x000fc800078e00ff */
[----:B0-----:R-:W-:-:S04]  /*0a90*/  IMAD R19, R15, UR18, RZ ;  /* 0x000000120f137c24 */ /* 0x001fc8000f8e02ff */
[C---:B------:R-:W-:Y:S02]  /*0aa0*/  IMAD R25, R18.reuse, UR19, R19 ;  /* 0x0000001312197c24 */ /* 0x040fe4000f8e0213 */
[----:B-1----:R-:W-:-:S03]  /*0ab0*/  IMAD.WIDE.U32 R16, R18, UR18, R16 ;  /* 0x0000001212107c25 */ /* 0x002fc6000f8e0010 */
[----:B------:R-:W-:Y:S01]  /*0ac0*/  LEA R24, P0, R16, UR16, 0x3 ;  /* 0x0000001010187c11 */ /* 0x000fe2000f8018ff */
[-C--:B--2---:R-:W-:Y:S02]  /*0ad0*/  IMAD R15, R21, R22.reuse, RZ ;  /* 0x00000016150f7224 */ /* 0x084fe400078e02ff */
[----:B------:R-:W-:-:S04]  /*0ae0*/  IMAD.WIDE.U32 R18, R20, R22, RZ ;  /* 0x0000001614127225 */ /* 0x000fc800078e00ff */
[----:B------:R-:W-:Y:S01]  /*0af0*/  IMAD R21, R23, R20, R15 ;  /* 0x0000001417157224 */ /* 0x000fe200078e020f */
[----:B------:R-:W-:Y:S01]  /*0b00*/  IADD3 R15, PT, PT, R17, R25, RZ ;  /* 0x00000019110f7210 */ /* 0x000fe20007ffe0ff */
[----:B------:R-:W-:-:S03]  /*0b10*/  IMAD.MOV.U32 R26, RZ, RZ, R18 ;  /* 0x000000ffff1a7224 */ /* 0x000fc600078e0012 */
[----:B------:R-:W-:Y:S02]  /*0b20*/  LEA.HI.X R25, R16, UR17, R15, 0x3, P0 ;  /* 0x0000001110197c11 */ /* 0x000fe400080f1c0f */
[----:B------:R-:W-:-:S05]  /*0b30*/  IADD3 R27, PT, PT, R19, R21, RZ ;  /* 0x00000015131b7210 */ /* 0x000fca0007ffe0ff */
[----:B------:R0:W-:Y:S04]  /*0b40*/  STG.E.64 desc[UR8][R24.64], R26 ;  /* 0x0000001a18007986 */ /* 0x0001e8000c101b08 */
[----:B------:R-:W2:Y:S04]  /*0b50*/  LDG.E.64 R20, desc[UR8][R6.64+0x8] ;  /* 0x0000080806147981 */ /* 0x000ea8000c1e1b00 */
[----:B------:R-:W2:Y:S01]  /*0b60*/  LDG.E.64 R16, desc[UR8][R10.64] ;  /* 0x000000080a107981 */ /* 0x000ea2000c1e1b00 */
[----:B------:R-:W-:-:S04]  /*0b70*/  SHF.L.U32 R15, R14, 0x3, RZ ;  /* 0x000000030e0f7819 */ /* 0x000fc800000006ff */
[----:B------:R-:W-:-:S04]  /*0b80*/  IADD3 R22, P0, PT, R24, R15, RZ ;  /* 0x0000000f18167210 */ /* 0x000fc80007f1e0ff */
[----:B------:R-:W-:Y:S01]  /*0b90*/  IADD3.X R23, PT, PT, R25, R3, RZ, P0, !PT ;  /* 0x0000000319177210 */ /* 0x000fe200007fe4ff */
[-C--:B--2---:R-:W-:Y:S02]  /*0ba0*/  IMAD R17, R17, R20.reuse, RZ ;  /* 0x0000001411117224 */ /* 0x084fe400078e02ff */
[----:B------:R-:W-:-:S04]  /*0bb0*/  IMAD.WIDE.U32 R18, R16, R20, RZ ;  /* 0x0000001410127225 */ /* 0x000fc800078e00ff */
[----:B------:R-:W-:Y:S01]  /*0bc0*/  IMAD R17, R21, R16, R17 ;  /* 0x0000001015117224 */ /* 0x000fe200078e0211 */
[----:B------:R-:W-:-:S03]  /*0bd0*/  MOV R28, R18 ;  /* 0x00000012001c7202 */ /* 0x000fc60000000f00 */
[----:B------:R-:W-:-:S05]  /*0be0*/  IMAD.IADD R29, R19, 0x1, R17 ;  /* 0x00000001131d7824 */ /* 0x000fca00078e0211 */
[----:B------:R1:W-:Y:S04]  /*0bf0*/  STG.E.64 desc[UR8][R22.64], R28 ;  /* 0x0000001c16007986 */ /* 0x0003e8000c101b08 */
[----:B------:R-:W2:Y:S04]  /*0c00*/  LDG.E.64 R16, desc[UR8][R6.64+0x10] ;  /* 0x0000100806107981 */ /* 0x000ea8000c1e1b00 */
[----:B------:R-:W2:Y:S01]  /*0c10*/  LDG.E.64 R18, desc[UR8][R10.64] ;  /* 0x000000080a127981 */ /* 0x000ea2000c1e1b00 */
[----:B0-----:R-:W-:-:S04]  /*0c20*/  IADD3 R24, P0, PT, R22, R15, RZ ;  /* 0x0000000f16187210 */ /* 0x001fc80007f1e0ff */
[----:B------:R-:W-:Y:S01]  /*0c30*/  IADD3.X R25, PT, PT, R23, R3, RZ, P0, !PT ;  /* 0x0000000317197210 */ /* 0x000fe200007fe4ff */
[-C--:B--2---:R-:W-:Y:S02]  /*0c40*/  IMAD R19, R19, R16.reuse, RZ ;  /* 0x0000001013137224 */ /* 0x084fe400078e02ff */
[----:B------:R-:W-:-:S04]  /*0c50*/  IMAD.WIDE.U32 R20, R18, R16, RZ ;  /* 0x0000001012147225 */ /* 0x000fc800078e00ff */
[----:B------:R-:W-:Y:S01]  /*0c60*/  IMAD R19, R17, R18, R19 ;  /* 0x0000001211137224 */ /* 0x000fe200078e0213 */
[----:B------:R-:W-:-:S03]  /*0c70*/  MOV R26, R20 ;  /* 0x00000014001a7202 */ /* 0x000fc60000000f00 */
[----:B------:R-:W-:-:S05]  /*0c80*/  IMAD.IADD R27, R21, 0x1, R19 ;  /* 0x00000001151b7824 */ /* 0x000fca00078e0213 */
[----:B------:R2:W-:Y:S04]  /*0c90*/  STG.E.64 desc[UR8][R24.64], R26 ;  /* 0x0000001a18007986 */ /* 0x0005e8000c101b08 */
[----:B------:R-:W3:Y:S04]  /*0ca0*/  LDG.E.64 R16, desc[UR8][R6.64+0x18] ;  /* 0x0000180806107981 */ /* 0x000ee8000c1e1b00 */
[----:B------:R-:W3:Y:S01]  /*0cb0*/  LDG.E.64 R18, desc[UR8][R10.64] ;  /* 0x000000080a127981 */ /* 0x000ee2000c1e1b00 */
[----:B-1----:R-:W-:-:S04]  /*0cc0*/  IADD3 R22, P0, PT, R24, R15, RZ ;  /* 0x0000000f18167210 */ /* 0x002fc80007f1e0ff */
[----:B------:R-:W-:Y:S02]  /*0cd0*/  IADD3.X R23, PT, PT, R25, R3, RZ, P0, !PT ;  /* 0x0000000319177210 */ /* 0x000fe400007fe4ff */
[----:B------:R-:W-:-:S04]  /*0ce0*/  IADD3 R8, P0, PT, R8, 0x4, RZ ;  /* 0x0000000408087810 */ /* 0x000fc80007f1e0ff */
[----:B------:R-:W-:Y:S01]  /*0cf0*/  IADD3.X R9, PT, PT, RZ, R9, RZ, P0, !PT ;  /* 0x00000009ff097210 */ /* 0x000fe200007fe4ff */
[-C--:B---3--:R-:W-:Y:S02]  /*0d00*/  IMAD R19, R19, R16.reuse, RZ ;  /* 0x0000001013137224 */ /* 0x088fe400078e02ff */
[----:B------:R-:W-:-:S04]  /*0d10*/  IMAD.WIDE.U32 R20, R18, R16, RZ ;  /* 0x0000001012147225 */ /* 0x000fc800078e00ff */
[----:B------:R-:W-:-:S04]  /*0d20*/  IMAD R19, R17, R18, R19 ;  /* 0x0000001211137224 */ /* 0x000fc800078e0213 */
[----:B------:R-:W-:-:S05]  /*0d30*/  IMAD.IADD R21, R21, 0x1, R19 ;  /* 0x0000000115157824 */ /* 0x000fca00078e0213 */
[----:B------:R2:W-:Y:S02]  /*0d40*/  STG.E.64 desc[UR8][R22.64], R20 ;  /* 0x0000001416007986 */ /* 0x0005e4000c101b08 */
.L_x_20:
[----:B------:R-:W-:Y:S05]  /*0d50*/  BRA.U !UP1, `(.L_x_19) ;  /* 0x0000000509107547 */ /* 0x000fea000b800000 */
[----:B------:R-:W-:Y:S02]  /*0d60*/  UISETP.NE.U32.AND UP1, UPT, UR7, 0x1, UPT ;  /* 0x000000010700788c */ /* 0x000fe4000bf25070 */
[----:B------:R-:W-:Y:S02]  /*0d70*/  ULOP3.LUT UP2, URZ, UR12, 0x1, URZ, 0xc0, !UPT ;  /* 0x000000010cff7892 */ /* 0x000fe4000f84c0ff */
[----:B------:R-:W-:-:S09]  /*0d80*/  UISETP.NE.AND.EX UP1, UPT, URZ, URZ, UPT, UP1 ;  /* 0x000000ffff00728c */ /* 0x000fd2000bf25310 */
[----:B------:R-:W-:Y:S05]  /*0d90*/  BRA.U !UP1, `(.L_x_21) ;  /* 0x0000000109987547 */ /* 0x000fea000b800000 */
[----:B------:R-:W1:Y:S01]  /*0da0*/  LDC.64 R16, c[0x0][0x380] ;  /* 0x0000e000ff107b82 */ /* 0x000e620000000a00 */
[----:B------:R-:W-:Y:S01]  /*0db0*/  IADD3 R6, P0, PT, R8, R12, RZ ;  /* 0x0000000c08067210 */ /* 0x000fe20007f1e0ff */
[----:B0-2---:R-:W0:Y:S01]  /*0dc0*/  S2R R20, SR_TID.X ;  /* 0x0000000000147919 */ /* 0x005e220000002100 */
[----:B------:R-:W0:Y:S02]  /*0dd0*/  LDCU.128 UR16, c[0x0][0x390] ;  /* 0x00007200ff1077ac */ /* 0x000e240008000c00 */
[----:B------:R-:W-:Y:S02]  /*0de0*/  IADD3.X R7, PT, PT, R9, R2, RZ, P0, !PT ;  /* 0x0000000209077210 */ /* 0x000fe400007fe4ff */
[----:B-1----:R-:W-:-:S04]  /*0df0*/  LEA R16, P0, R6, R16, 0x3 ;  /* 0x0000001006107211 */ /* 0x002fc800078018ff */
[----:B------:R-:W-:Y:S02]  /*0e00*/  LEA.HI.X R17, R6, R17, R7, 0x3, P0 ;  /* 0x0000001106117211 */ /* 0x000fe400000f1c07 */
[----:B------:R-:W2:Y:S04]  /*0e10*/  LDG.E.64 R6, desc[UR8][R10.64] ;  /* 0x000000080a067981 */ /* 0x000ea8000c1e1b00 */
[----:B------:R-:W2:Y:S01]  /*0e20*/  LDG.E.64 R22, desc[UR8][R16.64] ;  /* 0x0000000810167981 */ /* 0x000ea2000c1e1b00 */
[----:B------:R-:W-:Y:S02]  /*0e30*/  IMAD R15, R5, UR12, RZ ;  /* 0x0000000c050f7c24 */ /* 0x000fe4000f8e02ff */
[----:B------:R-:W-:Y:S02]  /*0e40*/  HFMA2 R21, -RZ, RZ, 0, 0 ;  /* 0x00000000ff157431 */ /* 0x000fe400000001ff */
[----:B------:R-:W-:-:S04]  /*0e50*/  IMAD.WIDE.U32 R18, R4, UR12, R8 ;  /* 0x0000000c04127c25 */ /* 0x000fc8000f8e0008 */
[----:B------:R-:W-:-:S04]  /*0e60*/  IMAD R15, R4, UR13, R15 ;  /* 0x0000000d040f7c24 */ /* 0x000fc8000f8e020f */
[----:B------:R-:W-:Y:S02]  /*0e70*/  IMAD.IADD R15, R19, 0x1, R15 ;  /* 0x00000001130f7824 */ /* 0x000fe400078e020f */
[----:B0-----:R-:W-:-:S04]  /*0e80*/  IMAD.WIDE.U32 R20, R18, UR18, R20 ;  /* 0x0000001212147c25 */ /* 0x001fc8000f8e0014 */
[----:B------:R-:W-:-:S04]  /*0e90*/  IMAD R15, R15, UR18, RZ ;  /* 0x000000120f0f7c24 */ /* 0x000fc8000f8e02ff */
[----:B------:R-:W-:-:S05]  /*0ea0*/  IMAD R15, R18, UR19, R15 ;  /* 0x00000013120f7c24 */ /* 0x000fca000f8e020f */
[----:B------:R-:W-:Y:S01]  /*0eb0*/  IADD3 R15, PT, PT, R21, R15, RZ ;  /* 0x0000000f150f7210 */ /* 0x000fe20007ffe0ff */
[-C--:B--2---:R-:W-:Y:S02]  /*0ec0*/  IMAD R7, R7, R22.reuse, RZ ;  /* 0x0000001607077224 */ /* 0x084fe400078e02ff */
[----:B------:R-:W-:-:S04]  /*0ed0*/  IMAD.WIDE.U32 R18, R6, R22, RZ ;  /* 0x0000001606127225 */ /* 0x000fc800078e00ff */
[----:B------:R-:W-:Y:S01]  /*0ee0*/  IMAD R23, R23, R6, R7 ;  /* 0x0000000617177224 */ /* 0x000fe200078e0207 */
[C---:B------:R-:W-:Y:S02]  /*0ef0*/  LEA R6, P0, R20.reuse, UR16, 0x3 ;  /* 0x0000001014067c11 */ /* 0x040fe4000f8018ff */
[----:B------:R-:W-:Y:S01]  /*0f00*/  MOV R24, R18 ;  /* 0x0000001200187202 */ /* 0x000fe20000000f00 */
[----:B------:R-:W-:Y:S01]  /*0f10*/  IMAD.IADD R25, R19, 0x1, R23 ;  /* 0x0000000113197824 */ /* 0x000fe200078e0217 */
[----:B------:R-:W-:-:S05]  /*0f20*/  LEA.HI.X R7, R20, UR17, R15, 0x3, P0 ;  /* 0x0000001114077c11 */ /* 0x000fca00080f1c0f */
[----:B------:R1:W-:Y:S04]  /*0f30*/  STG.E.64 desc[UR8][R6.64], R24 ;  /* 0x0000001806007986 */ /* 0x0003e8000c101b08 */
[----:B------:R-:W2:Y:S04]  /*0f40*/  LDG.E.64 R16, desc[UR8][R16.64+0x8] ;  /* 0x0000080810107981 */ /* 0x000ea8000c1e1b00 */
[----:B------:R-:W2:Y:S01]  /*0f50*/  LDG.E.64 R18, desc[UR8][R10.64] ;  /* 0x000000080a127981 */ /* 0x000ea2000c1e1b00 */
[----:B------:R-:W-:-:S04]  /*0f60*/  SHF.L.U32 R23, R14, 0x3, RZ ;  /* 0x000000030e177819 */ /* 0x000fc800000006ff */
[----:B------:R-:W-:-:S05]  /*0f70*/  IADD3 R22, P0, PT, R6, R23, RZ ;  /* 0x0000001706167210 */ /* 0x000fca0007f1e0ff */
[----:B------:R-:W-:Y:S01]  /*0f80*/  IMAD.X R23, R7, 0x1, R3, P0 ;  /* 0x0000000107177824 */ /* 0x000fe200000e0603 */
[----:B------:R-:W-:-:S04]  /*0f90*/  IADD3 R8, P0, PT, R8, 0x2, RZ ;  /* 0x0000000208087810 */ /* 0x000fc80007f1e0ff */
[----:B------:R-:W-:Y:S01]  /*0fa0*/  IADD3.X R9, PT, PT, RZ, R9, RZ, P0, !PT ;  /* 0x00000009ff097210 */ /* 0x000fe200007fe4ff */
[-C--:B--2---:R-:W-:Y:S02]  /*0fb0*/  IMAD R15, R19, R16.reuse, RZ ;  /* 0x00000010130f7224 */ /* 0x084fe400078e02ff */
[----:B------:R-:W-:-:S04]  /*0fc0*/  IMAD.WIDE.U32 R20, R18, R16, RZ ;  /* 0x0000001012147225 */ /* 0x000fc800078e00ff */
[----:B------:R-:W-:-:S05]  /*0fd0*/  IMAD R15, R17, R18, R15 ;  /* 0x00000012110f7224 */ /* 0x000fca00078e020f */
[----:B------:R-:W-:-:S05]  /*0fe0*/  IADD3 R21, PT, PT, R21, R15, RZ ;  /* 0x0000000f15157210 */ /* 0x000fca0007ffe0ff */
[----:B------:R1:W-:Y:S02]  /*0ff0*/  STG.E.64 desc[UR8][R22.64], R20 ;  /* 0x0000001416007986 */ /* 0x0003e4000c101b08 */
.L_x_21:
[----:B------:R-:W-:Y:S05]  /*1000*/  BRA.U !UP2, `(.L_x_19) ;  /* 0x000000010a647547 */ /* 0x000fea000b800000 */
[----:B------:R-:W3:Y:S01]  /*1010*/  LDC.64 R18, c[0x0][0x380] ;  /* 0x0000e000ff127b82 */ /* 0x000ee20000000a00 */
[----:B-1----:R-:W-:Y:S01]  /*1020*/  IADD3 R7, P0, PT, R8, R12, RZ ;  /* 0x0000000c08077210 */ /* 0x002fe20007f1e0ff */
[----:B------:R-:W4:Y:S01]  /*1030*/  LDG.E.64 R10, desc[UR8][R10.64] ;  /* 0x000000080a0a7981 */ /* 0x000f22000c1e1b00 */
[----:B------:R-:W1:Y:S02]  /*1040*/  LDCU.128 UR16, c[0x0][0x390] ;  /* 0x00007200ff1077ac */ /* 0x000e640008000c00 */
[----:B------:R-:W-:Y:S02]  /*1050*/  IADD3.X R16, PT, PT, R9, R2, RZ, P0, !PT ;  /* 0x0000000209107210 */ /* 0x000fe400007fe4ff */
[----:B---3--:R-:W-:-:S04]  /*1060*/  LEA R6, P0, R7, R18, 0x3 ;  /* 0x0000001207067211 */ /* 0x008fc800078018ff */
[----:B------:R-:W-:-:S06]  /*1070*/  LEA.HI.X R7, R7, R19, R16, 0x3, P0 ;  /* 0x0000001307077211 */ /* 0x000fcc00000f1c10 */
[----:B------:R-:W4:Y:S01]  /*1080*/  LDG.E.64 R6, desc[UR8][R6.64] ;  /* 0x0000000806067981 */ /* 0x000f22000c1e1b00 */
[----:B------:R-:W3:Y:S01]  /*1090*/  S2R R16, SR_TID.X ;  /* 0x0000000000107919 */ /* 0x000ee20000002100 */
[----:B------:R-:W-:Y:S02]  /*10a0*/  IMAD R5, R5, UR12, RZ ;  /* 0x0000000c05057c24 */ /* 0x000fe4000f8e02ff */
[----:B------:R-:W-:-:S04]  /*10b0*/  IMAD.WIDE.U32 R8, R4, UR12, R8 ;  /* 0x0000000c04087c25 */ /* 0x000fc8000f8e0008 */
[----:B------:R-:W-:Y:S02]  /*10c0*/  HFMA2 R17, -RZ, RZ, 0, 0 ;  /* 0x00000000ff117431 */ /* 0x000fe400000001ff */
[----:B------:R-:W-:-:S04]  /*10d0*/  IMAD R5, R4, UR13, R5 ;  /* 0x0000000d04057c24 */ /* 0x000fc8000f8e0205 */
[----:B------:R-:W-:-:S04]  /*10e0*/  IMAD.IADD R4, R5, 0x1, R9 ;  /* 0x0000000105047824 */ /* 0x000fc800078e0209 */
[----:B-1----:R-:W-:Y:S02]  /*10f0*/  IMAD R5, R4, UR18, RZ ;  /* 0x0000001204057c24 */ /* 0x002fe4000f8e02ff */
[----:B---3--:R-:W-:-:S04]  /*1100*/  IMAD.WIDE.U32 R16, R8, UR18, R16 ;  /* 0x0000001208107c25 */ /* 0x008fc8000f8e0010 */
[-C--:B----4-:R-:W-:Y:S02]  /*1110*/  IMAD R9, R11, R6.reuse, RZ ;  /* 0x000000060b097224 */ /* 0x090fe400078e02ff */
[----:B------:R-:W-:Y:S02]  /*1120*/  IMAD R11, R8, UR19, R5 ;  /* 0x00000013080b7c24 */ /* 0x000fe4000f8e0205 */
[----:B------:R-:W-:Y:S01]  /*1130*/  IMAD.WIDE.U32 R4, R10, R6, RZ ;  /* 0x000000060a047225 */ /* 0x000fe200078e00ff */
[----:B------:R-:W-:-:S03]  /*1140*/  LEA R6, P0, R16, UR16, 0x3 ;  /* 0x0000001010067c11 */ /* 0x000fc6000f8018ff */
[----:B------:R-:W-:Y:S01]  /*1150*/  IMAD R9, R7, R10, R9 ;  /* 0x0000000a07097224 */ /* 0x000fe200078e0209 */
[----:B------:R-:W-:-:S04]  /*1160*/  IADD3 R7, PT, PT, R17, R11, RZ ;  /* 0x0000000b11077210 */ /* 0x000fc80007ffe0ff */
[----:B------:R-:W-:Y:S02]  /*1170*/  LEA.HI.X R7, R16, UR17, R7, 0x3, P0 ;  /* 0x0000001110077c11 */ /* 0x000fe400080f1c07 */
[----:B------:R-:W-:-:S05]  /*1180*/  IADD3 R5, PT, PT, R5, R9, RZ ;  /* 0x0000000905057210 */ /* 0x000fca0007ffe0ff */
[----:B------:R3:W-:Y:S02]  /*1190*/  STG.E.64 desc[UR8][R6.64], R4 ;  /* 0x0000000406007986 */ /* 0x0007e4000c101b08 */
.L_x_19:
[----:B------:R-:W-:Y:S05]  /*11a0*/  BRA.U UP0, `(.L_x_22) ;  /* 0xffffffed00cc7547 */ /* 0x000fea000b83ffff */
[----:B------:R-:W-:Y:S05]  /*11b0*/  EXIT ;  /* 0x000000000000794d */ /* 0x000fea0003800000 */
.L_x_23:
        /* <DEDUP_REMOVED lines=12> */
.L_x_28:


//--------------------- .nv.shared.reserved.0     --------------------------
	.section	.nv.shared.reserved.0,"aw",@nobits
	.weak		__nv_reservedSMEM_offset_0_alias
	.size		__nv_reservedSMEM_offset_0_alias, 0, 64
	.other		__nv_reservedSMEM_offset_0_alias,@"STO_CUDA_RESERVED_SHARED STV_DEFAULT"
__nv_reservedSMEM_offset_0_alias:
	.zero		0
	.zero		64


//--------------------- .nv.constant0._Z18per_element_kernelPlS_S_ll --------------------------
	.section	.nv.constant0._Z18per_element_kernelPlS_S_ll,"a",@progbits
	.sectionflags	@""
	.align	4
.nv.constant0._Z18per_element_kernelPlS_S_ll:
	.zero		936


//--------------------- .nv.constant0._Z20per_column_AB_kernelPlS_S_ll --------------------------
	.section	.nv.constant0._Z20per_column_AB_kernelPlS_S_ll,"a",@progbits
	.sectionflags	@""
	.align	4
.nv.constant0._Z20per_column_AB_kernelPlS_S_ll:
	.zero		936


//--------------------- .nv.constant0._Z17per_row_AB_kernelPlS_S_ll --------------------------
	.section	.nv.constant0._Z17per_row_AB_kernelPlS_S_ll,"a",@progbits
	.sectionflags	@""
	.align	4
.nv.constant0._Z17per_row_AB_kernelPlS_S_ll:
	.zero		936


//--------------------- SYMBOLS --------------------------

	.type		.nv.reservedSmem.offset0,@object
	.size		.nv.reservedSmem.offset0,0x4
